//
// Generated by NVIDIA NVVM Compiler
//
// Compiler Build ID: CL-36424714
// Cuda compilation tools, release 13.0, V13.0.88
// Based on NVVM 20.0.0
//

.version 9.0
.target sm_100
.address_size 64

	// .globl	initialize
.extern .shared .align 16 .b8 obj_shared[];

.visible .entry initialize(
	.param .u64 .ptr .align 1 initialize_param_0,
	.param .u64 .ptr .align 1 initialize_param_1,
	.param .u64 .ptr .align 1 initialize_param_2,
	.param .u64 .ptr .align 1 initialize_param_3,
	.param .u64 .ptr .align 1 initialize_param_4,
	.param .u64 .ptr .align 1 initialize_param_5,
	.param .u64 .ptr .align 1 initialize_param_6,
	.param .u64 .ptr .align 1 initialize_param_7,
	.param .u32 initialize_param_8,
	.param .u32 initialize_param_9
)
{
	.reg .pred 	%p<2>;
	.reg .b32 	%r<8>;
	.reg .b32 	%f<11>;
	.reg .b64 	%rd<30>;

	ld.param.u64 	%rd2, [initialize_param_1];
	ld.param.u64 	%rd4, [initialize_param_3];
	ld.param.u64 	%rd5, [initialize_param_4];
	ld.param.u64 	%rd6, [initialize_param_5];
	ld.param.u64 	%rd8, [initialize_param_7];
	ld.param.u32 	%r3, [initialize_param_8];
	ld.param.u32 	%r2, [initialize_param_9];
	mov.u32 	%r4, %ctaid.x;
	mov.u32 	%r5, %ntid.x;
	mov.u32 	%r6, %tid.x;
	mad.lo.s32 	%r1, %r4, %r5, %r6;
	setp.ge.s32 	%p1, %r1, %r3;
	@%p1 bra 	$L__BB0_2;
	ld.param.u64 	%rd29, [initialize_param_6];
	ld.param.u64 	%rd28, [initialize_param_2];
	ld.param.u64 	%rd27, [initialize_param_0];
	cvta.to.global.u64 	%rd9, %rd5;
	cvta.to.global.u64 	%rd10, %rd27;
	cvta.to.global.u64 	%rd11, %rd6;
	cvta.to.global.u64 	%rd12, %rd28;
	cvta.to.global.u64 	%rd13, %rd29;
	cvta.to.global.u64 	%rd14, %rd2;
	cvta.to.global.u64 	%rd15, %rd8;
	cvta.to.global.u64 	%rd16, %rd4;
	rem.s32 	%r7, %r1, %r2;
	mul.wide.s32 	%rd17, %r7, 4;
	add.s64 	%rd18, %rd9, %rd17;
	ld.global.f32 	%f1, [%rd18];
	mul.wide.s32 	%rd19, %r1, 4;
	add.s64 	%rd20, %rd10, %rd19;
	ld.global.f32 	%f2, [%rd20];
	add.s64 	%rd21, %rd11, %rd17;
	ld.global.f32 	%f3, [%rd21];
	sub.f32 	%f4, %f3, %f1;
	fma.rn.f32 	%f5, %f2, %f4, %f1;
	add.s64 	%rd22, %rd12, %rd19;
	st.global.f32 	[%rd22], %f5;
	add.s64 	%rd23, %rd13, %rd17;
	ld.global.f32 	%f6, [%rd23];
	add.s64 	%rd24, %rd14, %rd19;
	ld.global.f32 	%f7, [%rd24];
	add.s64 	%rd25, %rd15, %rd17;
	ld.global.f32 	%f8, [%rd25];
	sub.f32 	%f9, %f8, %f6;
	fma.rn.f32 	%f10, %f7, %f9, %f6;
	add.s64 	%rd26, %rd16, %rd19;
	st.global.f32 	[%rd26], %f10;
$L__BB0_2:
	ret;

}
	// .globl	warmInitialize
.visible .entry warmInitialize(
	.param .u64 .ptr .align 1 warmInitialize_param_0,
	.param .u64 .ptr .align 1 warmInitialize_param_1,
	.param .u64 .ptr .align 1 warmInitialize_param_2,
	.param .u64 .ptr .align 1 warmInitialize_param_3,
	.param .u32 warmInitialize_param_4,
	.param .u32 warmInitialize_param_5
)
{
	.reg .pred 	%p<2>;
	.reg .b32 	%r<8>;
	.reg .b32 	%f<6>;
	.reg .b64 	%rd<15>;

	ld.param.u64 	%rd1, [warmInitialize_param_0];
	ld.param.u64 	%rd2, [warmInitialize_param_1];
	ld.param.u64 	%rd3, [warmInitialize_param_2];
	ld.param.u64 	%rd4, [warmInitialize_param_3];
	ld.param.u32 	%r3, [warmInitialize_param_4];
	ld.param.u32 	%r2, [warmInitialize_param_5];
	mov.u32 	%r4, %ctaid.x;
	mov.u32 	%r5, %ntid.x;
	mov.u32 	%r6, %tid.x;
	mad.lo.s32 	%r1, %r4, %r5, %r6;
	setp.ge.s32 	%p1, %r1, %r3;
	@%p1 bra 	$L__BB1_2;
	cvta.to.global.u64 	%rd5, %rd3;
	cvta.to.global.u64 	%rd6, %rd1;
	cvta.to.global.u64 	%rd7, %rd4;
	cvta.to.global.u64 	%rd8, %rd2;
	rem.s32 	%r7, %r1, %r2;
	mul.wide.s32 	%rd9, %r7, 4;
	add.s64 	%rd10, %rd5, %rd9;
	ld.global.f32 	%f1, [%rd10];
	mul.wide.s32 	%rd11, %r1, 4;
	add.s64 	%rd12, %rd6, %rd11;
	ld.global.f32 	%f2, [%rd12];
	add.s64 	%rd13, %rd7, %rd9;
	ld.global.f32 	%f3, [%rd13];
	sub.f32 	%f4, %f3, %f1;
	fma.rn.f32 	%f5, %f2, %f4, %f1;
	add.s64 	%rd14, %rd8, %rd11;
	st.global.f32 	[%rd14], %f5;
$L__BB1_2:
	ret;

}
	// .globl	update
.visible .entry update(
	.param .f32 update_param_0,
	.param .u64 .ptr .align 1 update_param_1,
	.param .u64 .ptr .align 1 update_param_2,
	.param .u64 .ptr .align 1 update_param_3,
	.param .u64 .ptr .align 1 update_param_4,
	.param .u64 .ptr .align 1 update_param_5,
	.param .u64 .ptr .align 1 update_param_6,
	.param .u64 .ptr .align 1 update_param_7,
	.param .u64 .ptr .align 1 update_param_8,
	.param .u64 .ptr .align 1 update_param_9,
	.param .u64 .ptr .align 1 update_param_10,
	.param .u32 update_param_11,
	.param .u32 update_param_12
)
{
	.reg .pred 	%p<6>;
	.reg .b32 	%r<8>;
	.reg .b32 	%f<22>;
	.reg .b64 	%rd<38>;
	.reg .b64 	%fd<10>;

	ld.param.f32 	%f9, [update_param_0];
	ld.param.u64 	%rd5, [update_param_3];
	ld.param.u64 	%rd6, [update_param_4];
	ld.param.u64 	%rd7, [update_param_5];
	ld.param.u64 	%rd8, [update_param_6];
	ld.param.u64 	%rd9, [update_param_7];
	ld.param.u64 	%rd10, [update_param_8];
	ld.param.u64 	%rd11, [update_param_9];
	ld.param.u64 	%rd12, [update_param_10];
	ld.param.u32 	%r4, [update_param_11];
	ld.param.u32 	%r3, [update_param_12];
	mov.u32 	%r5, %ctaid.x;
	mov.u32 	%r6, %ntid.x;
	mov.u32 	%r7, %tid.x;
	mad.lo.s32 	%r1, %r5, %r6, %r7;
	setp.ge.s32 	%p1, %r1, %r4;
	@%p1 bra 	$L__BB2_8;
	ld.param.u64 	%rd37, [update_param_2];
	ld.param.u64 	%rd36, [update_param_1];
	cvta.to.global.u64 	%rd13, %rd8;
	cvta.to.global.u64 	%rd14, %rd5;
	cvta.to.global.u64 	%rd15, %rd9;
	cvta.to.global.u64 	%rd16, %rd36;
	cvta.to.global.u64 	%rd17, %rd6;
	cvta.to.global.u64 	%rd18, %rd37;
	cvta.to.global.u64 	%rd19, %rd7;
	rem.s32 	%r2, %r1, %r3;
	mul.wide.s32 	%rd20, %r1, 4;
	add.s64 	%rd1, %rd13, %rd20;
	ld.global.f32 	%f10, [%rd1];
	mul.f32 	%f11, %f9, %f10;
	cvt.f64.f32 	%fd1, %f11;
	add.s64 	%rd21, %rd16, %rd20;
	ld.global.f32 	%f12, [%rd21];
	cvt.f64.f32 	%fd2, %f12;
	mul.f64 	%fd3, %fd2, 0d3FF7F0068DB8BAC7;
	add.s64 	%rd22, %rd17, %rd20;
	ld.global.f32 	%f13, [%rd22];
	add.s64 	%rd2, %rd14, %rd20;
	ld.global.f32 	%f14, [%rd2];
	sub.f32 	%f15, %f13, %f14;
	cvt.f64.f32 	%fd4, %f15;
	fma.rn.f64 	%fd5, %fd3, %fd4, %fd1;
	add.s64 	%rd23, %rd18, %rd20;
	ld.global.f32 	%f16, [%rd23];
	cvt.f64.f32 	%fd6, %f16;
	mul.f64 	%fd7, %fd6, 0d3FF7F0068DB8BAC7;
	mul.wide.s32 	%rd24, %r2, 4;
	add.s64 	%rd25, %rd19, %rd24;
	ld.global.f32 	%f17, [%rd25];
	sub.f32 	%f18, %f17, %f14;
	cvt.f64.f32 	%fd8, %f18;
	fma.rn.f64 	%fd9, %fd7, %fd8, %fd5;
	cvt.rn.f32.f64 	%f1, %fd9;
	add.s64 	%rd26, %rd15, %rd24;
	ld.global.f32 	%f20, [%rd26];
	setp.gt.f32 	%p2, %f20, %f1;
	@%p2 bra 	$L__BB2_4;
	cvta.to.global.u64 	%rd27, %rd10;
	add.s64 	%rd29, %rd27, %rd24;
	ld.global.f32 	%f3, [%rd29];
	setp.geu.f32 	%p3, %f3, %f1;
	mov.f32 	%f20, %f1;
	@%p3 bra 	$L__BB2_4;
	mov.f32 	%f20, %f3;
$L__BB2_4:
	st.global.f32 	[%rd1], %f20;
	ld.global.f32 	%f19, [%rd2];
	add.f32 	%f5, %f20, %f19;
	cvta.to.global.u64 	%rd30, %rd11;
	add.s64 	%rd32, %rd30, %rd24;
	ld.global.f32 	%f21, [%rd32];
	setp.lt.f32 	%p4, %f5, %f21;
	@%p4 bra 	$L__BB2_7;
	cvta.to.global.u64 	%rd33, %rd12;
	add.s64 	%rd35, %rd33, %rd24;
	ld.global.f32 	%f7, [%rd35];
	setp.leu.f32 	%p5, %f5, %f7;
	mov.f32 	%f21, %f5;
	@%p5 bra 	$L__BB2_7;
	mov.f32 	%f21, %f7;
$L__BB2_7:
	st.global.f32 	[%rd2], %f21;
$L__BB2_8:
	ret;

}
	// .globl	calBusV
.visible .entry calBusV(
	.param .u64 .ptr .align 1 calBusV_param_0,
	.param .u64 .ptr .align 1 calBusV_param_1,
	.param .u64 .ptr .align 1 calBusV_param_2,
	.param .u64 .ptr .align 1 calBusV_param_3,
	.param .u64 .ptr .align 1 calBusV_param_4,
	.param .u32 calBusV_param_5,
	.param .u32 calBusV_param_6,
	.param .u32 calBusV_param_7,
	.param .u32 calBusV_param_8
)
{
	.reg .pred 	%p<28>;
	.reg .b32 	%r<85>;
	.reg .b32 	%f<79>;
	.reg .b64 	%rd<81>;
	.reg .b64 	%fd<3>;

	ld.param.u64 	%rd9, [calBusV_param_0];
	ld.param.u64 	%rd5, [calBusV_param_1];
	ld.param.u64 	%rd6, [calBusV_param_2];
	ld.param.u64 	%rd7, [calBusV_param_3];
	ld.param.u64 	%rd8, [calBusV_param_4];
	ld.param.u32 	%r46, [calBusV_param_5];
	ld.param.u32 	%r47, [calBusV_param_6];
	ld.param.u32 	%r48, [calBusV_param_7];
	ld.param.u32 	%r49, [calBusV_param_8];
	cvta.to.global.u64 	%rd1, %rd9;
	mov.u32 	%r50, %ctaid.x;
	mov.u32 	%r51, %ntid.x;
	mov.u32 	%r1, %tid.x;
	mad.lo.s32 	%r2, %r50, %r51, %r1;
	setp.ge.s32 	%p1, %r1, %r46;
	shl.b32 	%r52, %r1, 2;
	mov.u32 	%r53, obj_shared;
	add.s32 	%r3, %r53, %r52;
	@%p1 bra 	$L__BB3_2;
	mov.b32 	%r54, 0;
	st.shared.u32 	[%r3], %r54;
$L__BB3_2:
	setp.ge.s32 	%p2, %r2, %r48;
	@%p2 bra 	$L__BB3_44;
	cvta.to.global.u64 	%rd10, %rd5;
	mul.wide.s32 	%rd11, %r2, 4;
	add.s64 	%rd12, %rd10, %rd11;
	ld.global.s32 	%rd3, [%rd12];
	add.s32 	%r55, %r49, %r2;
	cvta.to.global.u64 	%rd13, %rd6;
	mul.wide.s32 	%rd14, %r55, 4;
	add.s64 	%rd15, %rd13, %rd14;
	ld.global.f32 	%f1, [%rd15];
	cvta.to.global.u64 	%rd16, %rd7;
	add.s64 	%rd17, %rd16, %rd14;
	ld.global.u32 	%r56, [%rd17];
	cvt.rn.f32.s32 	%f2, %r56;
	setp.lt.s32 	%p3, %r46, 1;
	@%p3 bra 	$L__BB3_44;
	and.b32  	%r4, %r46, 7;
	setp.lt.u32 	%p4, %r46, 8;
	mov.b32 	%r83, 0;
	@%p4 bra 	$L__BB3_23;
	and.b32  	%r83, %r46, 2147483640;
	neg.s32 	%r81, %r83;
	shl.b32 	%r7, %r47, 3;
	mul.lo.s32 	%r79, %r47, 7;
	mul.lo.s32 	%r78, %r47, 6;
	mul.lo.s32 	%r77, %r47, 5;
	shl.b32 	%r76, %r47, 2;
	mul.lo.s32 	%r75, %r47, 3;
	add.s32 	%r73, %r53, 16;
	shl.b32 	%r74, %r47, 1;
	mov.b32 	%r80, 0;
	mov.u32 	%r72, %r47;
$L__BB3_6:
	.pragma "nounroll";
	cvt.s64.s32 	%rd18, %r80;
	add.s64 	%rd19, %rd3, %rd18;
	shl.b64 	%rd20, %rd19, 2;
	add.s64 	%rd21, %rd1, %rd20;
	ld.global.f32 	%f3, [%rd21+-4];
	sub.f32 	%f4, %f3, %f1;
	div.rn.f32 	%f5, %f4, %f2;
	abs.f32 	%f6, %f5;
	setp.leu.f32 	%p5, %f6, 0f3F800000;
	@%p5 bra 	$L__BB3_8;
	atom.shared.add.f32 	%f7, [%r73+-16], 0f3F800000;
$L__BB3_8:
	cvt.s64.s32 	%rd22, %r72;
	add.s64 	%rd23, %rd3, %rd22;
	shl.b64 	%rd24, %rd23, 2;
	add.s64 	%rd25, %rd1, %rd24;
	ld.global.f32 	%f8, [%rd25+-4];
	sub.f32 	%f9, %f8, %f1;
	div.rn.f32 	%f10, %f9, %f2;
	abs.f32 	%f11, %f10;
	setp.leu.f32 	%p6, %f11, 0f3F800000;
	@%p6 bra 	$L__BB3_10;
	atom.shared.add.f32 	%f12, [%r73+-12], 0f3F800000;
$L__BB3_10:
	cvt.s64.s32 	%rd26, %r74;
	add.s64 	%rd27, %rd3, %rd26;
	shl.b64 	%rd28, %rd27, 2;
	add.s64 	%rd29, %rd1, %rd28;
	ld.global.f32 	%f13, [%rd29+-4];
	sub.f32 	%f14, %f13, %f1;
	div.rn.f32 	%f15, %f14, %f2;
	abs.f32 	%f16, %f15;
	setp.leu.f32 	%p7, %f16, 0f3F800000;
	@%p7 bra 	$L__BB3_12;
	atom.shared.add.f32 	%f17, [%r73+-8], 0f3F800000;
$L__BB3_12:
	cvt.s64.s32 	%rd30, %r75;
	add.s64 	%rd31, %rd3, %rd30;
	shl.b64 	%rd32, %rd31, 2;
	add.s64 	%rd33, %rd1, %rd32;
	ld.global.f32 	%f18, [%rd33+-4];
	sub.f32 	%f19, %f18, %f1;
	div.rn.f32 	%f20, %f19, %f2;
	abs.f32 	%f21, %f20;
	setp.leu.f32 	%p8, %f21, 0f3F800000;
	@%p8 bra 	$L__BB3_14;
	atom.shared.add.f32 	%f22, [%r73+-4], 0f3F800000;
$L__BB3_14:
	cvt.s64.s32 	%rd34, %r76;
	add.s64 	%rd35, %rd3, %rd34;
	shl.b64 	%rd36, %rd35, 2;
	add.s64 	%rd37, %rd1, %rd36;
	ld.global.f32 	%f23, [%rd37+-4];
	sub.f32 	%f24, %f23, %f1;
	div.rn.f32 	%f25, %f24, %f2;
	abs.f32 	%f26, %f25;
	setp.leu.f32 	%p9, %f26, 0f3F800000;
	@%p9 bra 	$L__BB3_16;
	atom.shared.add.f32 	%f27, [%r73], 0f3F800000;
$L__BB3_16:
	cvt.s64.s32 	%rd38, %r77;
	add.s64 	%rd39, %rd3, %rd38;
	shl.b64 	%rd40, %rd39, 2;
	add.s64 	%rd41, %rd1, %rd40;
	ld.global.f32 	%f28, [%rd41+-4];
	sub.f32 	%f29, %f28, %f1;
	div.rn.f32 	%f30, %f29, %f2;
	abs.f32 	%f31, %f30;
	setp.leu.f32 	%p10, %f31, 0f3F800000;
	@%p10 bra 	$L__BB3_18;
	atom.shared.add.f32 	%f32, [%r73+4], 0f3F800000;
$L__BB3_18:
	cvt.s64.s32 	%rd42, %r78;
	add.s64 	%rd43, %rd3, %rd42;
	shl.b64 	%rd44, %rd43, 2;
	add.s64 	%rd45, %rd1, %rd44;
	ld.global.f32 	%f33, [%rd45+-4];
	sub.f32 	%f34, %f33, %f1;
	div.rn.f32 	%f35, %f34, %f2;
	abs.f32 	%f36, %f35;
	setp.leu.f32 	%p11, %f36, 0f3F800000;
	@%p11 bra 	$L__BB3_20;
	atom.shared.add.f32 	%f37, [%r73+8], 0f3F800000;
$L__BB3_20:
	cvt.s64.s32 	%rd46, %r79;
	add.s64 	%rd47, %rd3, %rd46;
	shl.b64 	%rd48, %rd47, 2;
	add.s64 	%rd49, %rd1, %rd48;
	ld.global.f32 	%f38, [%rd49+-4];
	sub.f32 	%f39, %f38, %f1;
	div.rn.f32 	%f40, %f39, %f2;
	abs.f32 	%f41, %f40;
	setp.leu.f32 	%p12, %f41, 0f3F800000;
	@%p12 bra 	$L__BB3_22;
	atom.shared.add.f32 	%f42, [%r73+12], 0f3F800000;
$L__BB3_22:
	add.s32 	%r81, %r81, 8;
	add.s32 	%r80, %r80, %r7;
	add.s32 	%r79, %r79, %r7;
	add.s32 	%r78, %r78, %r7;
	add.s32 	%r77, %r77, %r7;
	add.s32 	%r76, %r76, %r7;
	add.s32 	%r75, %r75, %r7;
	add.s32 	%r74, %r74, %r7;
	add.s32 	%r73, %r73, 32;
	add.s32 	%r72, %r72, %r7;
	setp.ne.s32 	%p13, %r81, 0;
	@%p13 bra 	$L__BB3_6;
$L__BB3_23:
	setp.eq.s32 	%p14, %r4, 0;
	@%p14 bra 	$L__BB3_44;
	and.b32  	%r35, %r46, 3;
	setp.lt.u32 	%p15, %r4, 4;
	@%p15 bra 	$L__BB3_34;
	mul.lo.s32 	%r36, %r83, %r47;
	cvt.s64.s32 	%rd50, %r36;
	add.s64 	%rd51, %rd3, %rd50;
	shl.b64 	%rd52, %rd51, 2;
	add.s64 	%rd53, %rd1, %rd52;
	ld.global.f32 	%f43, [%rd53+-4];
	sub.f32 	%f44, %f43, %f1;
	div.rn.f32 	%f45, %f44, %f2;
	abs.f32 	%f46, %f45;
	setp.leu.f32 	%p16, %f46, 0f3F800000;
	shl.b32 	%r61, %r83, 2;
	add.s32 	%r37, %r53, %r61;
	@%p16 bra 	$L__BB3_27;
	atom.shared.add.f32 	%f47, [%r37], 0f3F800000;
$L__BB3_27:
	add.s32 	%r38, %r36, %r47;
	cvt.s64.s32 	%rd54, %r38;
	add.s64 	%rd55, %rd3, %rd54;
	shl.b64 	%rd56, %rd55, 2;
	add.s64 	%rd57, %rd1, %rd56;
	ld.global.f32 	%f48, [%rd57+-4];
	sub.f32 	%f49, %f48, %f1;
	div.rn.f32 	%f50, %f49, %f2;
	abs.f32 	%f51, %f50;
	setp.leu.f32 	%p17, %f51, 0f3F800000;
	@%p17 bra 	$L__BB3_29;
	atom.shared.add.f32 	%f52, [%r37+4], 0f3F800000;
$L__BB3_29:
	add.s32 	%r39, %r38, %r47;
	cvt.s64.s32 	%rd58, %r39;
	add.s64 	%rd59, %rd3, %rd58;
	shl.b64 	%rd60, %rd59, 2;
	add.s64 	%rd61, %rd1, %rd60;
	ld.global.f32 	%f53, [%rd61+-4];
	sub.f32 	%f54, %f53, %f1;
	div.rn.f32 	%f55, %f54, %f2;
	abs.f32 	%f56, %f55;
	setp.leu.f32 	%p18, %f56, 0f3F800000;
	@%p18 bra 	$L__BB3_31;
	atom.shared.add.f32 	%f57, [%r37+8], 0f3F800000;
$L__BB3_31:
	add.s32 	%r63, %r39, %r47;
	cvt.s64.s32 	%rd62, %r63;
	add.s64 	%rd63, %rd3, %rd62;
	shl.b64 	%rd64, %rd63, 2;
	add.s64 	%rd65, %rd1, %rd64;
	ld.global.f32 	%f58, [%rd65+-4];
	sub.f32 	%f59, %f58, %f1;
	div.rn.f32 	%f60, %f59, %f2;
	abs.f32 	%f61, %f60;
	setp.leu.f32 	%p19, %f61, 0f3F800000;
	@%p19 bra 	$L__BB3_33;
	atom.shared.add.f32 	%f62, [%r37+12], 0f3F800000;
$L__BB3_33:
	add.s32 	%r83, %r83, 4;
$L__BB3_34:
	setp.eq.s32 	%p20, %r35, 0;
	@%p20 bra 	$L__BB3_44;
	setp.eq.s32 	%p21, %r35, 1;
	@%p21 bra 	$L__BB3_41;
	mul.lo.s32 	%r42, %r83, %r47;
	cvt.s64.s32 	%rd66, %r42;
	add.s64 	%rd67, %rd3, %rd66;
	shl.b64 	%rd68, %rd67, 2;
	add.s64 	%rd69, %rd1, %rd68;
	ld.global.f32 	%f63, [%rd69+-4];
	sub.f32 	%f64, %f63, %f1;
	div.rn.f32 	%f65, %f64, %f2;
	abs.f32 	%f66, %f65;
	setp.leu.f32 	%p22, %f66, 0f3F800000;
	shl.b32 	%r64, %r83, 2;
	add.s32 	%r43, %r53, %r64;
	@%p22 bra 	$L__BB3_38;
	atom.shared.add.f32 	%f67, [%r43], 0f3F800000;
$L__BB3_38:
	add.s32 	%r66, %r42, %r47;
	cvt.s64.s32 	%rd70, %r66;
	add.s64 	%rd71, %rd3, %rd70;
	shl.b64 	%rd72, %rd71, 2;
	add.s64 	%rd73, %rd1, %rd72;
	ld.global.f32 	%f68, [%rd73+-4];
	sub.f32 	%f69, %f68, %f1;
	div.rn.f32 	%f70, %f69, %f2;
	abs.f32 	%f71, %f70;
	setp.leu.f32 	%p23, %f71, 0f3F800000;
	@%p23 bra 	$L__BB3_40;
	atom.shared.add.f32 	%f72, [%r43+4], 0f3F800000;
$L__BB3_40:
	add.s32 	%r83, %r83, 2;
$L__BB3_41:
	and.b32  	%r67, %r46, 1;
	setp.eq.b32 	%p24, %r67, 1;
	not.pred 	%p25, %p24;
	@%p25 bra 	$L__BB3_44;
	mul.lo.s32 	%r68, %r83, %r47;
	cvt.s64.s32 	%rd74, %r68;
	add.s64 	%rd75, %rd3, %rd74;
	shl.b64 	%rd76, %rd75, 2;
	add.s64 	%rd77, %rd1, %rd76;
	ld.global.f32 	%f73, [%rd77+-4];
	sub.f32 	%f74, %f73, %f1;
	div.rn.f32 	%f75, %f74, %f2;
	abs.f32 	%f76, %f75;
	setp.leu.f32 	%p26, %f76, 0f3F800000;
	@%p26 bra 	$L__BB3_44;
	shl.b32 	%r69, %r83, 2;
	add.s32 	%r71, %r53, %r69;
	atom.shared.add.f32 	%f77, [%r71], 0f3F800000;
$L__BB3_44:
	setp.ge.s32 	%p27, %r1, %r46;
	@%p27 bra 	$L__BB3_46;
	cvta.to.global.u64 	%rd78, %rd8;
	mul.wide.u32 	%rd79, %r1, 8;
	add.s64 	%rd80, %rd78, %rd79;
	ld.shared.f32 	%f78, [%r3];
	cvt.f64.f32 	%fd1, %f78;
	atom.global.add.f64 	%fd2, [%rd80], %fd1;
$L__BB3_46:
	ret;

}


// ===== COMPILED SASS (sm_100) =====

	.target	sm_100

	.elftype	@"ET_EXEC"


//--------------------- .note.nv.tkinfo           --------------------------
	.section	.note.nv.tkinfo,"",@"SHT_NOTE"
	.sectionflags	@"SHF_NOTE_NV_TKINFO"
	.tkinfo
        /*0018*/ 	.word	0x00000002
        /*0030*/ 	.string	""
        /*0030*/ 	.string	"ptxas"
        /*0030*/ 	.string	"Cuda compilation tools, release 13.0, V13.0.88"
        /*0030*/ 	.string	"Build cuda_13.0.r13.0/compiler.36424714_0"
        /*0030*/ 	.string	"-arch sm_100 -m 64 "



//--------------------- .note.nv.cuinfo           --------------------------
	.section	.note.nv.cuinfo,"",@"SHT_NOTE"
	.sectionflags	@"SHF_NOTE_NV_CUINFO"
        /*0018*/ 	.short	0x0002
        /*001a*/ 	.short	0x0064
        /*001c*/ 	.short	0x0082
	.zero		2


//--------------------- .nv.info                  --------------------------
	.section	.nv.info,"",@"SHT_CUDA_INFO"
	.align	4


	//----- nvinfo : EIATTR_REGCOUNT
	.align		4
        /*0000*/ 	.byte	0x04, 0x2f
        /*0002*/ 	.short	(.L_1 - .L_0)
	.align		4
.L_0:
        /*0004*/ 	.word	index@(initialize)
        /*0008*/ 	.word	0x00000016


	//----- nvinfo : EIATTR_FRAME_SIZE
	.align		4
.L_1:
        /*000c*/ 	.byte	0x04, 0x11
        /*000e*/ 	.short	(.L_3 - .L_2)
	.align		4
.L_2:
        /*0010*/ 	.word	index@(initialize)
        /*0014*/ 	.word	0x00000000


	//----- nvinfo : EIATTR_REGCOUNT
	.align		4
.L_3:
        /*0018*/ 	.byte	0x04, 0x2f
        /*001a*/ 	.short	(.L_5 - .L_4)
	.align		4
.L_4:
        /*001c*/ 	.word	index@(warmInitialize)
        /*0020*/ 	.word	0x0000000e


	//----- nvinfo : EIATTR_FRAME_SIZE
	.align		4
.L_5:
        /*0024*/ 	.byte	0x04, 0x11
        /*0026*/ 	.short	(.L_7 - .L_6)
	.align		4
.L_6:
        /*0028*/ 	.word	index@(warmInitialize)
        /*002c*/ 	.word	0x00000000


	//----- nvinfo : EIATTR_REGCOUNT
	.align		4
.L_7:
        /*0030*/ 	.byte	0x04, 0x2f
        /*0032*/ 	.short	(.L_9 - .L_8)
	.align		4
.L_8:
        /*0034*/ 	.word	index@(update)
        /*0038*/ 	.word	0x00000019


	//----- nvinfo : EIATTR_FRAME_SIZE
	.align		4
.L_9:
        /*003c*/ 	.byte	0x04, 0x11
        /*003e*/ 	.short	(.L_11 - .L_10)
	.align		4
.L_10:
        /*0040*/ 	.word	index@(update)
        /*0044*/ 	.word	0x00000000


	//----- nvinfo : EIATTR_REGCOUNT
	.align		4
.L_11:
        /*0048*/ 	.byte	0x04, 0x2f
        /*004a*/ 	.short	(.L_13 - .L_12)
	.align		4
.L_12:
        /*004c*/ 	.word	index@(calBusV)
        /*0050*/ 	.word	0x0000001f


	//----- nvinfo : EIATTR_FRAME_SIZE
	.align		4
.L_13:
        /*0054*/ 	.byte	0x04, 0x11
        /*0056*/ 	.short	(.L_15 - .L_14)
	.align		4
.L_14:
        /*0058*/ 	.word	index@($__internal_0_$__cuda_sm3x_div_rn_noftz_f32_slowpath)
        /*005c*/ 	.word	0x00000000


	//----- nvinfo : EIATTR_FRAME_SIZE
	.align		4
.L_15:
        /*0060*/ 	.byte	0x04, 0x11
        /*0062*/ 	.short	(.L_17 - .L_16)
	.align		4
.L_16:
        /*0064*/ 	.word	index@(calBusV)
        /*0068*/ 	.word	0x00000000


	//----- nvinfo : EIATTR_MIN_STACK_SIZE
	.align		4
.L_17:
        /*006c*/ 	.byte	0x04, 0x12
        /*006e*/ 	.short	(.L_19 - .L_18)
	.align		4
.L_18:
        /*0070*/ 	.word	index@(calBusV)
        /*0074*/ 	.word	0x00000000


	//----- nvinfo : EIATTR_MIN_STACK_SIZE
	.align		4
.L_19:
        /*0078*/ 	.byte	0x04, 0x12
        /*007a*/ 	.short	(.L_21 - .L_20)
	.align		4
.L_20:
        /*007c*/ 	.word	index@(update)
        /*0080*/ 	.word	0x00000000


	//----- nvinfo : EIATTR_MIN_STACK_SIZE
	.align		4
.L_21:
        /*0084*/ 	.byte	0x04, 0x12
        /*0086*/ 	.short	(.L_23 - .L_22)
	.align		4
.L_22:
        /*0088*/ 	.word	index@(warmInitialize)
        /*008c*/ 	.word	0x00000000


	//----- nvinfo : EIATTR_MIN_STACK_SIZE
	.align		4
.L_23:
        /*0090*/ 	.byte	0x04, 0x12
        /*0092*/ 	.short	(.L_25 - .L_24)
	.align		4
.L_24:
        /*0094*/ 	.word	index@(initialize)
        /*0098*/ 	.word	0x00000000
.L_25:


//--------------------- .nv.compat                --------------------------
	.section	.nv.compat,"",@"SHT_CUDA_COMPAT_INFO"
	.align	4
        /*0000*/ 	.byte	0x02, 0x09, 0x00, 0x00, 0x02, 0x02, 0x01, 0x00, 0x02, 0x05, 0x05, 0x00, 0x03, 0x07, 0x01, 0x01
        /*0010*/ 	.byte	0x02, 0x03, 0x00, 0x00, 0x02, 0x06, 0x01, 0x00, 0x04, 0x0b, 0x08, 0x00, 0x01, 0x00, 0x00, 0x00
        /*0020*/ 	.byte	0x00, 0x00, 0x00, 0x00


//--------------------- .nv.info.calBusV          --------------------------
	.section	.nv.info.calBusV,"",@"SHT_CUDA_INFO"
	.sectionflags	@""
	.align	4


	//----- nvinfo : EIATTR_CUDA_API_VERSION
	.align		4
        /*0000*/ 	.byte	0x04, 0x37
        /*0002*/ 	.short	(.L_27 - .L_26)
.L_26:
        /*0004*/ 	.word	0x00000082


	//----- nvinfo : EIATTR_KPARAM_INFO
	.align		4
.L_27:
        /*0008*/ 	.byte	0x04, 0x17
        /*000a*/ 	.short	(.L_29 - .L_28)
.L_28:
        /*000c*/ 	.word	0x00000000
        /*0010*/ 	.short	0x0008
        /*0012*/ 	.short	0x0034
        /*0014*/ 	.byte	0x00, 0xf0, 0x11, 0x00


	//----- nvinfo : EIATTR_KPARAM_INFO
	.align		4
.L_29:
        /*0018*/ 	.byte	0x04, 0x17
        /*001a*/ 	.short	(.L_31 - .L_30)
.L_30:
        /*001c*/ 	.word	0x00000000
        /*0020*/ 	.short	0x0007
        /*0022*/ 	.short	0x0030
        /*0024*/ 	.byte	0x00, 0xf0, 0x11, 0x00


	//----- nvinfo : EIATTR_KPARAM_INFO
	.align		4
.L_31:
        /*0028*/ 	.byte	0x04, 0x17
        /*002a*/ 	.short	(.L_33 - .L_32)
.L_32:
        /*002c*/ 	.word	0x00000000
        /*0030*/ 	.short	0x0006
        /*0032*/ 	.short	0x002c
        /*0034*/ 	.byte	0x00, 0xf0, 0x11, 0x00


	//----- nvinfo : EIATTR_KPARAM_INFO
	.align		4
.L_33:
        /*0038*/ 	.byte	0x04, 0x17
        /*003a*/ 	.short	(.L_35 - .L_34)
.L_34:
        /*003c*/ 	.word	0x00000000
        /*0040*/ 	.short	0x0005
        /*0042*/ 	.short	0x0028
        /*0044*/ 	.byte	0x00, 0xf0, 0x11, 0x00


	//----- nvinfo : EIATTR_KPARAM_INFO
	.align		4
.L_35:
        /*0048*/ 	.byte	0x04, 0x17
        /*004a*/ 	.short	(.L_37 - .L_36)
.L_36:
        /*004c*/ 	.word	0x00000000
        /*0050*/ 	.short	0x0004
        /*0052*/ 	.short	0x0020
        /*0054*/ 	.byte	0x00, 0xf5, 0x21, 0x00


	//----- nvinfo : EIATTR_KPARAM_INFO
	.align		4
.L_37:
        /*0058*/ 	.byte	0x04, 0x17
        /*005a*/ 	.short	(.L_39 - .L_38)
.L_38:
        /*005c*/ 	.word	0x00000000
        /*0060*/ 	.short	0x0003
        /*0062*/ 	.short	0x0018
        /*0064*/ 	.byte	0x00, 0xf5, 0x21, 0x00


	//----- nvinfo : EIATTR_KPARAM_INFO
	.align		4
.L_39:
        /*0068*/ 	.byte	0x04, 0x17
        /*006a*/ 	.short	(.L_41 - .L_40)
.L_40:
        /*006c*/ 	.word	0x00000000
        /*0070*/ 	.short	0x0002
        /*0072*/ 	.short	0x0010
        /*0074*/ 	.byte	0x00, 0xf5, 0x21, 0x00


	//----- nvinfo : EIATTR_KPARAM_INFO
	.align		4
.L_41:
        /*0078*/ 	.byte	0x04, 0x17
        /*007a*/ 	.short	(.L_43 - .L_42)
.L_42:
        /*007c*/ 	.word	0x00000000
        /*0080*/ 	.short	0x0001
        /*0082*/ 	.short	0x0008
        /*0084*/ 	.byte	0x00, 0xf5, 0x21, 0x00


	//----- nvinfo : EIATTR_KPARAM_INFO
	.align		4
.L_43:
        /*0088*/ 	.byte	0x04, 0x17
        /*008a*/ 	.short	(.L_45 - .L_44)
.L_44:
        /*008c*/ 	.word	0x00000000
        /*0090*/ 	.short	0x0000
        /*0092*/ 	.short	0x0000
        /*0094*/ 	.byte	0x00, 0xf5, 0x21, 0x00


	//----- nvinfo : EIATTR_SPARSE_MMA_MASK
	.align		4
.L_45:
        /*0098*/ 	.byte	0x03, 0x50
        /*009a*/ 	.short	0x0000


	//----- nvinfo : EIATTR_MAXREG_COUNT
	.align		4
        /*009c*/ 	.byte	0x03, 0x1b
        /*009e*/ 	.short	0x00ff


	//----- nvinfo : EIATTR_MERCURY_ISA_VERSION
	.align		4
        /*00a0*/ 	.byte	0x03, 0x5f
        /*00a2*/ 	.short	0x0101


	//----- nvinfo : EIATTR_VRC_CTA_INIT_COUNT
	.align		4
        /*00a4*/ 	.byte	0x02, 0x4a
	.zero		1
	.zero		1


	//----- nvinfo : EIATTR_EXIT_INSTR_OFFSETS
	.align		4
        /*00a8*/ 	.byte	0x04, 0x1c
        /*00aa*/ 	.short	(.L_47 - .L_46)


	//   ....[0]....
.L_46:
        /*00ac*/ 	.word	0x00002120


	//   ....[1]....
        /*00b0*/ 	.word	0x00002180


	//----- nvinfo : EIATTR_CRS_STACK_SIZE
	.align		4
.L_47:
        /*00b4*/ 	.byte	0x04, 0x1e
        /*00b6*/ 	.short	(.L_49 - .L_48)
.L_48:
        /*00b8*/ 	.word	0x00000000


	//----- nvinfo : EIATTR_CBANK_PARAM_SIZE
	.align		4
.L_49:
        /*00bc*/ 	.byte	0x03, 0x19
        /*00be*/ 	.short	0x0038


	//----- nvinfo : EIATTR_PARAM_CBANK
	.align		4
        /*00c0*/ 	.byte	0x04, 0x0a
        /*00c2*/ 	.short	(.L_51 - .L_50)
	.align		4
.L_50:
        /*00c4*/ 	.word	index@(.nv.constant0.calBusV)
        /*00c8*/ 	.short	0x0380
        /*00ca*/ 	.short	0x0038


	//----- nvinfo : EIATTR_SW_WAR
	.align		4
.L_51:
        /*00cc*/ 	.byte	0x04, 0x36
        /*00ce*/ 	.short	(.L_53 - .L_52)
.L_52:
        /*00d0*/ 	.word	0x00000008
.L_53:


//--------------------- .nv.info.update           --------------------------
	.section	.nv.info.update,"",@"SHT_CUDA_INFO"
	.sectionflags	@""
	.align	4


	//----- nvinfo : EIATTR_CUDA_API_VERSION
	.align		4
        /*0000*/ 	.byte	0x04, 0x37
        /*0002*/ 	.short	(.L_55 - .L_54)
.L_54:
        /*0004*/ 	.word	0x00000082


	//----- nvinfo : EIATTR_KPARAM_INFO
	.align		4
.L_55:
        /*0008*/ 	.byte	0x04, 0x17
        /*000a*/ 	.short	(.L_57 - .L_56)
.L_56:
        /*000c*/ 	.word	0x00000000
        /*0010*/ 	.short	0x000c
        /*0012*/ 	.short	0x005c
        /*0014*/ 	.byte	0x00, 0xf0, 0x11, 0x00


	//----- nvinfo : EIATTR_KPARAM_INFO
	.align		4
.L_57:
        /*0018*/ 	.byte	0x04, 0x17
        /*001a*/ 	.short	(.L_59 - .L_58)
.L_58:
        /*001c*/ 	.word	0x00000000
        /*0020*/ 	.short	0x000b
        /*0022*/ 	.short	0x0058
        /*0024*/ 	.byte	0x00, 0xf0, 0x11, 0x00


	//----- nvinfo : EIATTR_KPARAM_INFO
	.align		4
.L_59:
        /*0028*/ 	.byte	0x04, 0x17
        /*002a*/ 	.short	(.L_61 - .L_60)
.L_60:
        /*002c*/ 	.word	0x00000000
        /*0030*/ 	.short	0x000a
        /*0032*/ 	.short	0x0050
        /*0034*/ 	.byte	0x00, 0xf5, 0x21, 0x00


	//----- nvinfo : EIATTR_KPARAM_INFO
	.align		4
.L_61:
        /*0038*/ 	.byte	0x04, 0x17
        /*003a*/ 	.short	(.L_63 - .L_62)
.L_62:
        /*003c*/ 	.word	0x00000000
        /*0040*/ 	.short	0x0009
        /*0042*/ 	.short	0x0048
        /*0044*/ 	.byte	0x00, 0xf5, 0x21, 0x00


	//----- nvinfo : EIATTR_KPARAM_INFO
	.align		4
.L_63:
        /*0048*/ 	.byte	0x04, 0x17
        /*004a*/ 	.short	(.L_65 - .L_64)
.L_64:
        /*004c*/ 	.word	0x00000000
        /*0050*/ 	.short	0x0008
        /*0052*/ 	.short	0x0040
        /*0054*/ 	.byte	0x00, 0xf5, 0x21, 0x00


	//----- nvinfo : EIATTR_KPARAM_INFO
	.align		4
.L_65:
        /*0058*/ 	.byte	0x04, 0x17
        /*005a*/ 	.short	(.L_67 - .L_66)
.L_66:
        /*005c*/ 	.word	0x00000000
        /*0060*/ 	.short	0x0007
        /*0062*/ 	.short	0x0038
        /*0064*/ 	.byte	0x00, 0xf5, 0x21, 0x00


	//----- nvinfo : EIATTR_KPARAM_INFO
	.align		4
.L_67:
        /*0068*/ 	.byte	0x04, 0x17
        /*006a*/ 	.short	(.L_69 - .L_68)
.L_68:
        /*006c*/ 	.word	0x00000000
        /*0070*/ 	.short	0x0006
        /*0072*/ 	.short	0x0030
        /*0074*/ 	.byte	0x00, 0xf5, 0x21, 0x00


	//----- nvinfo : EIATTR_KPARAM_INFO
	.align		4
.L_69:
        /*0078*/ 	.byte	0x04, 0x17
        /*007a*/ 	.short	(.L_71 - .L_70)
.L_70:
        /*007c*/ 	.word	0x00000000
        /*0080*/ 	.short	0x0005
        /*0082*/ 	.short	0x0028
        /*0084*/ 	.byte	0x00, 0xf5, 0x21, 0x00


	//----- nvinfo : EIATTR_KPARAM_INFO
	.align		4
.L_71:
        /*0088*/ 	.byte	0x04, 0x17
        /*008a*/ 	.short	(.L_73 - .L_72)
.L_72:
        /*008c*/ 	.word	0x00000000
        /*0090*/ 	.short	0x0004
        /*0092*/ 	.short	0x0020
        /*0094*/ 	.byte	0x00, 0xf5, 0x21, 0x00


	//----- nvinfo : EIATTR_KPARAM_INFO
	.align		4
.L_73:
        /*0098*/ 	.byte	0x04, 0x17
        /*009a*/ 	.short	(.L_75 - .L_74)
.L_74:
        /*009c*/ 	.word	0x00000000
        /*00a0*/ 	.short	0x0003
        /*00a2*/ 	.short	0x0018
        /*00a4*/ 	.byte	0x00, 0xf5, 0x21, 0x00


	//----- nvinfo : EIATTR_KPARAM_INFO
	.align		4
.L_75:
        /*00a8*/ 	.byte	0x04, 0x17
        /*00aa*/ 	.short	(.L_77 - .L_76)
.L_76:
        /*00ac*/ 	.word	0x00000000
        /*00b0*/ 	.short	0x0002
        /*00b2*/ 	.short	0x0010
        /*00b4*/ 	.byte	0x00, 0xf5, 0x21, 0x00


	//----- nvinfo : EIATTR_KPARAM_INFO
	.align		4
.L_77:
        /*00b8*/ 	.byte	0x04, 0x17
        /*00ba*/ 	.short	(.L_79 - .L_78)
.L_78:
        /*00bc*/ 	.word	0x00000000
        /*00c0*/ 	.short	0x0001
        /*00c2*/ 	.short	0x0008
        /*00c4*/ 	.byte	0x00, 0xf5, 0x21, 0x00


	//----- nvinfo : EIATTR_KPARAM_INFO
	.align		4
.L_79:
        /*00c8*/ 	.byte	0x04, 0x17
        /*00ca*/ 	.short	(.L_81 - .L_80)
.L_80:
        /*00cc*/ 	.word	0x00000000
        /*00d0*/ 	.short	0x0000
        /*00d2*/ 	.short	0x0000
        /*00d4*/ 	.byte	0x00, 0xf0, 0x11, 0x00


	//----- nvinfo : EIATTR_SPARSE_MMA_MASK
	.align		4
.L_81:
        /*00d8*/ 	.byte	0x03, 0x50
        /*00da*/ 	.short	0x0000


	//----- nvinfo : EIATTR_MAXREG_COUNT
	.align		4
        /*00dc*/ 	.byte	0x03, 0x1b
        /*00de*/ 	.short	0x00ff


	//----- nvinfo : EIATTR_MERCURY_ISA_VERSION
	.align		4
        /*00e0*/ 	.byte	0x03, 0x5f
        /*00e2*/ 	.short	0x0101


	//----- nvinfo : EIATTR_VRC_CTA_INIT_COUNT
	.align		4
        /*00e4*/ 	.byte	0x02, 0x4a
	.zero		1
	.zero		1


	//----- nvinfo : EIATTR_EXIT_INSTR_OFFSETS
	.align		4
        /*00e8*/ 	.byte	0x04, 0x1c
        /*00ea*/ 	.short	(.L_83 - .L_82)


	//   ....[0]....
.L_82:
        /*00ec*/ 	.word	0x00000070


	//   ....[1]....
        /*00f0*/ 	.word	0x000005f0


	//----- nvinfo : EIATTR_CRS_STACK_SIZE
	.align		4
.L_83:
        /*00f4*/ 	.byte	0x04, 0x1e
        /*00f6*/ 	.short	(.L_85 - .L_84)
.L_84:
        /*00f8*/ 	.word	0x00000000


	//----- nvinfo : EIATTR_CBANK_PARAM_SIZE
	.align		4
.L_85:
        /*00fc*/ 	.byte	0x03, 0x19
        /*00fe*/ 	.short	0x0060


	//----- nvinfo : EIATTR_PARAM_CBANK
	.align		4
        /*0100*/ 	.byte	0x04, 0x0a
        /*0102*/ 	.short	(.L_87 - .L_86)
	.align		4
.L_86:
        /*0104*/ 	.word	index@(.nv.constant0.update)
        /*0108*/ 	.short	0x0380
        /*010a*/ 	.short	0x0060


	//----- nvinfo : EIATTR_SW_WAR
	.align		4
.L_87:
        /*010c*/ 	.byte	0x04, 0x36
        /*010e*/ 	.short	(.L_89 - .L_88)
.L_88:
        /*0110*/ 	.word	0x00000008
.L_89:


//--------------------- .nv.info.warmInitialize   --------------------------
	.section	.nv.info.warmInitialize,"",@"SHT_CUDA_INFO"
	.sectionflags	@""
	.align	4


	//----- nvinfo : EIATTR_CUDA_API_VERSION
	.align		4
        /*0000*/ 	.byte	0x04, 0x37
        /*0002*/ 	.short	(.L_91 - .L_90)
.L_90:
        /*0004*/ 	.word	0x00000082


	//----- nvinfo : EIATTR_KPARAM_INFO
	.align		4
.L_91:
        /*0008*/ 	.byte	0x04, 0x17
        /*000a*/ 	.short	(.L_93 - .L_92)
.L_92:
        /*000c*/ 	.word	0x00000000
        /*0010*/ 	.short	0x0005
        /*0012*/ 	.short	0x0024
        /*0014*/ 	.byte	0x00, 0xf0, 0x11, 0x00


	//----- nvinfo : EIATTR_KPARAM_INFO
	.align		4
.L_93:
        /*0018*/ 	.byte	0x04, 0x17
        /*001a*/ 	.short	(.L_95 - .L_94)
.L_94:
        /*001c*/ 	.word	0x00000000
        /*0020*/ 	.short	0x0004
        /*0022*/ 	.short	0x0020
        /*0024*/ 	.byte	0x00, 0xf0, 0x11, 0x00


	//----- nvinfo : EIATTR_KPARAM_INFO
	.align		4
.L_95:
        /*0028*/ 	.byte	0x04, 0x17
        /*002a*/ 	.short	(.L_97 - .L_96)
.L_96:
        /*002c*/ 	.word	0x00000000
        /*0030*/ 	.short	0x0003
        /*0032*/ 	.short	0x0018
        /*0034*/ 	.byte	0x00, 0xf5, 0x21, 0x00


	//----- nvinfo : EIATTR_KPARAM_INFO
	.align		4
.L_97:
        /*0038*/ 	.byte	0x04, 0x17
        /*003a*/ 	.short	(.L_99 - .L_98)
.L_98:
        /*003c*/ 	.word	0x00000000
        /*0040*/ 	.short	0x0002
        /*0042*/ 	.short	0x0010
        /*0044*/ 	.byte	0x00, 0xf5, 0x21, 0x00


	//----- nvinfo : EIATTR_KPARAM_INFO
	.align		4
.L_99:
        /*0048*/ 	.byte	0x04, 0x17
        /*004a*/ 	.short	(.L_101 - .L_100)
.L_100:
        /*004c*/ 	.word	0x00000000
        /*0050*/ 	.short	0x0001
        /*0052*/ 	.short	0x0008
        /*0054*/ 	.byte	0x00, 0xf5, 0x21, 0x00


	//----- nvinfo : EIATTR_KPARAM_INFO
	.align		4
.L_101:
        /*0058*/ 	.byte	0x04, 0x17
        /*005a*/ 	.short	(.L_103 - .L_102)
.L_102:
        /*005c*/ 	.word	0x00000000
        /*0060*/ 	.short	0x0000
        /*0062*/ 	.short	0x0000
        /*0064*/ 	.byte	0x00, 0xf5, 0x21, 0x00


	//----- nvinfo : EIATTR_SPARSE_MMA_MASK
	.align		4
.L_103:
        /*0068*/ 	.byte	0x03, 0x50
        /*006a*/ 	.short	0x0000


	//----- nvinfo : EIATTR_MAXREG_COUNT
	.align		4
        /*006c*/ 	.byte	0x03, 0x1b
        /*006e*/ 	.short	0x00ff


	//----- nvinfo : EIATTR_MERCURY_ISA_VERSION
	.align		4
        /*0070*/ 	.byte	0x03, 0x5f
        /*0072*/ 	.short	0x0101


	//----- nvinfo : EIATTR_VRC_CTA_INIT_COUNT
	.align		4
        /*0074*/ 	.byte	0x02, 0x4a
	.zero		1
	.zero		1


	//----- nvinfo : EIATTR_EXIT_INSTR_OFFSETS
	.align		4
        /*0078*/ 	.byte	0x04, 0x1c
        /*007a*/ 	.short	(.L_105 - .L_104)


	//   ....[0]....
.L_104:
        /*007c*/ 	.word	0x00000070


	//   ....[1]....
        /*0080*/ 	.word	0x000002d0


	//----- nvinfo : EIATTR_CBANK_PARAM_SIZE
	.align		4
.L_105:
        /*0084*/ 	.byte	0x03, 0x19
        /*0086*/ 	.short	0x0028


	//----- nvinfo : EIATTR_PARAM_CBANK
	.align		4
        /*0088*/ 	.byte	0x04, 0x0a
        /*008a*/ 	.short	(.L_107 - .L_106)
	.align		4
.L_106:
        /*008c*/ 	.word	index@(.nv.constant0.warmInitialize)
        /*0090*/ 	.short	0x0380
        /*0092*/ 	.short	0x0028


	//----- nvinfo : EIATTR_SW_WAR
	.align		4
.L_107:
        /*0094*/ 	.byte	0x04, 0x36
        /*0096*/ 	.short	(.L_109 - .L_108)
.L_108:
        /*0098*/ 	.word	0x00000008
.L_109:


//--------------------- .nv.info.initialize       --------------------------
	.section	.nv.info.initialize,"",@"SHT_CUDA_INFO"
	.sectionflags	@""
	.align	4


	//----- nvinfo : EIATTR_CUDA_API_VERSION
	.align		4
        /*0000*/ 	.byte	0x04, 0x37
        /*0002*/ 	.short	(.L_111 - .L_110)
.L_110:
        /*0004*/ 	.word	0x00000082


	//----- nvinfo : EIATTR_KPARAM_INFO
	.align		4
.L_111:
        /*0008*/ 	.byte	0x04, 0x17
        /*000a*/ 	.short	(.L_113 - .L_112)
.L_112:
        /*000c*/ 	.word	0x00000000
        /*0010*/ 	.short	0x0009
        /*0012*/ 	.short	0x0044
        /*0014*/ 	.byte	0x00, 0xf0, 0x11, 0x00


	//----- nvinfo : EIATTR_KPARAM_INFO
	.align		4
.L_113:
        /*0018*/ 	.byte	0x04, 0x17
        /*001a*/ 	.short	(.L_115 - .L_114)
.L_114:
        /*001c*/ 	.word	0x00000000
        /*0020*/ 	.short	0x0008
        /*0022*/ 	.short	0x0040
        /*0024*/ 	.byte	0x00, 0xf0, 0x11, 0x00


	//----- nvinfo : EIATTR_KPARAM_INFO
	.align		4
.L_115:
        /*0028*/ 	.byte	0x04, 0x17
        /*002a*/ 	.short	(.L_117 - .L_116)
.L_116:
        /*002c*/ 	.word	0x00000000
        /*0030*/ 	.short	0x0007
        /*0032*/ 	.short	0x0038
        /*0034*/ 	.byte	0x00, 0xf5, 0x21, 0x00


	//----- nvinfo : EIATTR_KPARAM_INFO
	.align		4
.L_117:
        /*0038*/ 	.byte	0x04, 0x17
        /*003a*/ 	.short	(.L_119 - .L_118)
.L_118:
        /*003c*/ 	.word	0x00000000
        /*0040*/ 	.short	0x0006
        /*0042*/ 	.short	0x0030
        /*0044*/ 	.byte	0x00, 0xf5, 0x21, 0x00


	//----- nvinfo : EIATTR_KPARAM_INFO
	.align		4
.L_119:
        /*0048*/ 	.byte	0x04, 0x17
        /*004a*/ 	.short	(.L_121 - .L_120)
.L_120:
        /*004c*/ 	.word	0x00000000
        /*0050*/ 	.short	0x0005
        /*0052*/ 	.short	0x0028
        /*0054*/ 	.byte	0x00, 0xf5, 0x21, 0x00


	//----- nvinfo : EIATTR_KPARAM_INFO
	.align		4
.L_121:
        /*0058*/ 	.byte	0x04, 0x17
        /*005a*/ 	.short	(.L_123 - .L_122)
.L_122:
        /*005c*/ 	.word	0x00000000
        /*0060*/ 	.short	0x0004
        /*0062*/ 	.short	0x0020
        /*0064*/ 	.byte	0x00, 0xf5, 0x21, 0x00


	//----- nvinfo : EIATTR_KPARAM_INFO
	.align		4
.L_123:
        /*0068*/ 	.byte	0x04, 0x17
        /*006a*/ 	.short	(.L_125 - .L_124)
.L_124:
        /*006c*/ 	.word	0x00000000
        /*0070*/ 	.short	0x0003
        /*0072*/ 	.short	0x0018
        /*0074*/ 	.byte	0x00, 0xf5, 0x21, 0x00


	//----- nvinfo : EIATTR_KPARAM_INFO
	.align		4
.L_125:
        /*0078*/ 	.byte	0x04, 0x17
        /*007a*/ 	.short	(.L_127 - .L_126)
.L_126:
        /*007c*/ 	.word	0x00000000
        /*0080*/ 	.short	0x0002
        /*0082*/ 	.short	0x0010
        /*0084*/ 	.byte	0x00, 0xf5, 0x21, 0x00


	//----- nvinfo : EIATTR_KPARAM_INFO
	.align		4
.L_127:
        /*0088*/ 	.byte	0x04, 0x17
        /*008a*/ 	.short	(.L_129 - .L_128)
.L_128:
        /*008c*/ 	.word	0x00000000
        /*0090*/ 	.short	0x0001
        /*0092*/ 	.short	0x0008
        /*0094*/ 	.byte	0x00, 0xf5, 0x21, 0x00


	//----- nvinfo : EIATTR_KPARAM_INFO
	.align		4
.L_129:
        /*0098*/ 	.byte	0x04, 0x17
        /*009a*/ 	.short	(.L_131 - .L_130)
.L_130:
        /*009c*/ 	.word	0x00000000
        /*00a0*/ 	.short	0x0000
        /*00a2*/ 	.short	0x0000
        /*00a4*/ 	.byte	0x00, 0xf5, 0x21, 0x00


	//----- nvinfo : EIATTR_SPARSE_MMA_MASK
	.align		4
.L_131:
        /*00a8*/ 	.byte	0x03, 0x50
        /*00aa*/ 	.short	0x0000


	//----- nvinfo : EIATTR_MAXREG_COUNT
	.align		4
        /*00ac*/ 	.byte	0x03, 0x1b
        /*00ae*/ 	.short	0x00ff


	//----- nvinfo : EIATTR_MERCURY_ISA_VERSION
	.align		4
        /*00b0*/ 	.byte	0x03, 0x5f
        /*00b2*/ 	.short	0x0101


	//----- nvinfo : EIATTR_VRC_CTA_INIT_COUNT
	.align		4
        /*00b4*/ 	.byte	0x02, 0x4a
	.zero		1
	.zero		1


	//----- nvinfo : EIATTR_EXIT_INSTR_OFFSETS
	.align		4
        /*00b8*/ 	.byte	0x04, 0x1c
        /*00ba*/ 	.short	(.L_133 - .L_132)


	//   ....[0]....
.L_132:
        /*00bc*/ 	.word	0x00000070


	//   ....[1]....
        /*00c0*/ 	.word	0x000003b0


	//----- nvinfo : EIATTR_CBANK_PARAM_SIZE
	.align		4
.L_133:
        /*00c4*/ 	.byte	0x03, 0x19
        /*00c6*/ 	.short	0x0048


	//----- nvinfo : EIATTR_PARAM_CBANK
	.align		4
        /*00c8*/ 	.byte	0x04, 0x0a
        /*00ca*/ 	.short	(.L_135 - .L_134)
	.align		4
.L_134:
        /*00cc*/ 	.word	index@(.nv.constant0.initialize)
        /*00d0*/ 	.short	0x0380
        /*00d2*/ 	.short	0x0048


	//----- nvinfo : EIATTR_SW_WAR
	.align		4
.L_135:
        /*00d4*/ 	.byte	0x04, 0x36
        /*00d6*/ 	.short	(.L_137 - .L_136)
.L_136:
        /*00d8*/ 	.word	0x00000008
.L_137:


//--------------------- .nv.callgraph             --------------------------
	.section	.nv.callgraph,"",@"SHT_CUDA_CALLGRAPH"
	.align	4
	.sectionentsize	8
	.align		4
        /*0000*/ 	.word	0x00000000
	.align		4
        /*0004*/ 	.word	0xffffffff
	.align		4
        /*0008*/ 	.word	0x00000000
	.align		4
        /*000c*/ 	.word	0xfffffffe
	.align		4
        /*0010*/ 	.word	0x00000000
	.align		4
        /*0014*/ 	.word	0xfffffffd
	.align		4
        /*0018*/ 	.word	0x00000000
	.align		4
        /*001c*/ 	.word	0xfffffffc


//--------------------- .text.calBusV             --------------------------
	.section	.text.calBusV,"ax",@progbits
	.align	128
        .global         calBusV
        .type           calBusV,@function
        .size           calBusV,(.L_x_98 - calBusV)
        .other          calBusV,@"STO_CUDA_ENTRY STV_DEFAULT"
calBusV:
.text.calBusV:
[----:B------:R-:W-:Y:S01]  /*0000*/  LDC R1, c[0x0][0x37c] ;  /* 0x0000df00ff017b82 */ /* 0x000fe20000000800 */
[----:B------:R-:W0:Y:S07]  /*0010*/  S2R R0, SR_TID.X ;  /* 0x0000000000007919 */ /* 0x000e2e0000002100 */
[----:B------:R-:W1:Y:S01]  /*0020*/  S2UR UR5, SR_CgaCtaId ;  /* 0x00000000000579c3 */ /* 0x000e620000008800 */
[----:B------:R-:W-:Y:S01]  /*0030*/  UMOV UR4, 0x400 ;  /* 0x0000040000047882 */ /* 0x000fe20000000000 */
[----:B------:R-:W2:Y:S01]  /*0040*/  LDCU.64 UR6, c[0x0][0x358] ;  /* 0x00006b00ff0677ac */ /* 0x000ea20008000a00 */
[----:B------:R-:W-:Y:S05]  /*0050*/  BSSY B0, `(.L_x_0) ;  /* 0x000020a000007945 */ /* 0x000fea0003800000 */
[----:B------:R-:W3:Y:S08]  /*0060*/  LDC R19, c[0x0][0x3a8] ;  /* 0x0000ea00ff137b82 */ /* 0x000ef00000000800 */
[----:B------:R-:W4:Y:S08]  /*0070*/  S2UR UR8, SR_CTAID.X ;  /* 0x00000000000879c3 */ /* 0x000f300000002500 */
[----:B------:R-:W4:Y:S01]  /*0080*/  LDC R3, c[0x0][0x360] ;  /* 0x0000d800ff037b82 */ /* 0x000f220000000800 */
[----:B-1----:R-:W-:Y:S01]  /*0090*/  ULEA UR4, UR5, UR4, 0x18 ;  /* 0x0000000405047291 */ /* 0x002fe2000f8ec0ff */
[----:B------:R-:W1:Y:S05]  /*00a0*/  LDCU UR5, c[0x0][0x3b0] ;  /* 0x00007600ff0577ac */ /* 0x000e6a0008000800 */
[----:B0-----:R-:W-:-:S02]  /*00b0*/  LEA R15, R0, UR4, 0x2 ;  /* 0x00000004000f7c11 */ /* 0x001fc4000f8e10ff */
[----:B---3--:R-:W-:-:S13]  /*00c0*/  ISETP.GE.AND P0, PT, R0, R19, PT ;  /* 0x000000130000720c */ /* 0x008fda0003f06270 */
[----:B------:R0:W-:Y:S01]  /*00d0*/  @!P0 STS [R15], RZ ;  /* 0x000000ff0f008388 */ /* 0x0001e20000000800 */
[----:B----4-:R-:W-:-:S05]  /*00e0*/  IMAD R3, R3, UR8, R0 ;  /* 0x0000000803037c24 */ /* 0x010fca000f8e0200 */
[----:B-1----:R-:W-:-:S13]  /*00f0*/  ISETP.GE.AND P0, PT, R3, UR5, PT ;  /* 0x0000000503007c0c */ /* 0x002fda000bf06270 */
[----:B0-2---:R-:W-:Y:S05]  /*0100*/  @P0 BRA `(.L_x_1) ;  /* 0x0000001c00f80947 */ /* 0x005fea0003800000 */
[----:B------:R-:W0:Y:S01]  /*0110*/  LDC.64 R4, c[0x0][0x388] ;  /* 0x0000e200ff047b82 */ /* 0x000e220000000a00 */
[----:B------:R-:W1:Y:S01]  /*0120*/  LDCU UR5, c[0x0][0x3b4] ;  /* 0x00007680ff0577ac */ /* 0x000e620008000800 */
[----:B------:R-:W-:-:S06]  /*0130*/  ISETP.GE.AND P0, PT, R19, 0x1, PT ;  /* 0x000000011300780c */ /* 0x000fcc0003f06270 */
[----:B------:R-:W2:Y:S08]  /*0140*/  LDC.64 R10, c[0x0][0x390] ;  /* 0x0000e400ff0a7b82 */ /* 0x000eb00000000a00 */
[----:B------:R-:W3:Y:S01]  /*0150*/  LDC.64 R16, c[0x0][0x398] ;  /* 0x0000e600ff107b82 */ /* 0x000ee20000000a00 */
[C---:B-1----:R-:W-:Y:S02]  /*0160*/  VIADD R7, R3.reuse, UR5 ;  /* 0x0000000503077c36 */ /* 0x042fe40008000000 */
[----:B0-----:R-:W-:-:S04]  /*0170*/  IMAD.WIDE R4, R3, 0x4, R4 ;  /* 0x0000000403047825 */ /* 0x001fc800078e0204 */
[----:B--2---:R-:W-:-:S04]  /*0180*/  IMAD.WIDE R10, R7, 0x4, R10 ;  /* 0x00000004070a7825 */ /* 0x004fc800078e020a */
[----:B---3--:R-:W-:Y:S01]  /*0190*/  IMAD.WIDE R16, R7, 0x4, R16 ;  /* 0x0000000407107825 */ /* 0x008fe200078e0210 */
[----:B------:R-:W-:Y:S06]  /*01a0*/  @!P0 BRA `(.L_x_1) ;  /* 0x0000001c00d08947 */ /* 0x000fec0003800000 */
[----:B------:R-:W2:Y:S04]  /*01b0*/  LDG.E R13, desc[UR6][R4.64] ;  /* 0x00000006040d7981 */ /* 0x000ea8000c1e1900 */
[----:B------:R-:W3:Y:S04]  /*01c0*/  LDG.E R9, desc[UR6][R16.64] ;  /* 0x0000000610097981 */ /* 0x000ee8000c1e1900 */
[----:B------:R0:W5:Y:S01]  /*01d0*/  LDG.E R11, desc[UR6][R10.64] ;  /* 0x000000060a0b7981 */ /* 0x000162000c1e1900 */
[C---:B------:R-:W-:Y:S01]  /*01e0*/  ISETP.GE.U32.AND P0, PT, R19.reuse, 0x8, PT ;  /* 0x000000081300780c */ /* 0x040fe20003f06070 */
[----:B------:R-:W-:Y:S01]  /*01f0*/  IMAD.MOV.U32 R2, RZ, RZ, RZ ;  /* 0x000000ffff027224 */ /* 0x000fe200078e00ff */
[----:B------:R-:W-:-:S02]  /*0200*/  LOP3.LUT R7, R19, 0x7, RZ, 0xc0, !PT ;  /* 0x0000000713077812 */ /* 0x000fc400078ec0ff */
[----:B--2---:R-:W-:Y:S02]  /*0210*/  SHF.R.S32.HI R3, RZ, 0x1f, R13 ;  /* 0x0000001fff037819 */ /* 0x004fe4000001140d */
[----:B---3--:R-:W-:-:S07]  /*0220*/  I2FP.F32.S32 R9, R9 ;  /* 0x0000000900097245 */ /* 0x008fce0000201400 */
[----:B0-----:R-:W-:Y:S05]  /*0230*/  @!P0 BRA `(.L_x_2) ;  /* 0x0000001000088947 */ /* 0x001fea0003800000 */
[----:B------:R-:W0:Y:S01]  /*0240*/  LDCU UR5, c[0x0][0x3ac] ;  /* 0x00007580ff0577ac */ /* 0x000e220008000800 */
[----:B------:R-:W-:Y:S01]  /*0250*/  LOP3.LUT R2, R19, 0x7ffffff8, RZ, 0xc0, !PT ;  /* 0x7ffffff813027812 */ /* 0x000fe200078ec0ff */
[----:B------:R-:W-:Y:S01]  /*0260*/  IMAD.MOV.U32 R4, RZ, RZ, RZ ;  /* 0x000000ffff047224 */ /* 0x000fe200078e00ff */
[----:B------:R-:W1:Y:S02]  /*0270*/  LDCU UR14, c[0x0][0x3ac] ;  /* 0x00007580ff0e77ac */ /* 0x000e640008000800 */
[----:B------:R-:W-:Y:S01]  /*0280*/  IADD3 R5, PT, PT, -R2, RZ, RZ ;  /* 0x000000ff02057210 */ /* 0x000fe20007ffe1ff */
[----:B------:R-:W-:-:S06]  /*0290*/  UIADD3 UR13, UPT, UPT, UR4, 0x10, URZ ;  /* 0x00000010040d7890 */ /* 0x000fcc000fffe0ff */
[----:B------:R-:W-:Y:S01]  /*02a0*/  IMAD.U32 R6, RZ, RZ, UR13 ;  /* 0x0000000dff067e24 */ /* 0x000fe2000f8e00ff */
[----:B0-----:R-:W-:Y:S02]  /*02b0*/  UIMAD UR8, UR5, 0x7, URZ ;  /* 0x00000007050878a4 */ /* 0x001fe4000f8e02ff */
[----:B------:R-:W-:Y:S02]  /*02c0*/  UIMAD UR9, UR5, 0x6, URZ ;  /* 0x00000006050978a4 */ /* 0x000fe4000f8e02ff */
[----:B------:R-:W-:Y:S01]  /*02d0*/  UIMAD UR10, UR5, 0x5, URZ ;  /* 0x00000005050a78a4 */ /* 0x000fe2000f8e02ff */
[----:B-1----:R-:W-:Y:S01]  /*02e0*/  IMAD.U32 R8, RZ, RZ, UR14 ;  /* 0x0000000eff087e24 */ /* 0x002fe2000f8e00ff */
[----:B------:R-:W-:Y:S01]  /*02f0*/  USHF.L.U32 UR11, UR5, 0x2, URZ ;  /* 0x00000002050b7899 */ /* 0x000fe200080006ff */
[----:B------:R-:W-:Y:S01]  /*0300*/  IMAD.U32 R10, RZ, RZ, UR8 ;  /* 0x00000008ff0a7e24 */ /* 0x000fe2000f8e00ff */
[----:B------:R-:W-:Y:S01]  /*0310*/  UIMAD UR12, UR5, 0x3, URZ ;  /* 0x00000003050c78a4 */ /* 0x000fe2000f8e02ff */
[----:B------:R-:W-:Y:S01]  /*0320*/  MOV R12, UR9 ;  /* 0x00000009000c7c02 */ /* 0x000fe20008000f00 */
[----:B------:R-:W-:Y:S01]  /*0330*/  USHF.L.U32 UR5, UR5, 0x1, URZ ;  /* 0x0000000105057899 */ /* 0x000fe200080006ff */
[----:B------:R-:W-:-:S02]  /*0340*/  IMAD.U32 R14, RZ, RZ, UR10 ;  /* 0x0000000aff0e7e24 */ /* 0x000fc4000f8e00ff */
[----:B------:R-:W-:Y:S02]  /*0350*/  IMAD.U32 R16, RZ, RZ, UR11 ;  /* 0x0000000bff107e24 */ /* 0x000fe4000f8e00ff */
[----:B------:R-:W-:Y:S01]  /*0360*/  IMAD.U32 R18, RZ, RZ, UR12 ;  /* 0x0000000cff127e24 */ /* 0x000fe2000f8e00ff */
[----:B------:R-:W-:-:S07]  /*0370*/  MOV R20, UR5 ;  /* 0x0000000500147c02 */ /* 0x000fce0008000f00 */
.L_x_43:
[----:B------:R-:W-:Y:S05]  /*0380*/  YIELD ;  /* 0x0000000000007946 */ /* 0x000fea0003800000 */
[----:B------:R-:W0:Y:S01]  /*0390*/  LDCU.64 UR8, c[0x0][0x380] ;  /* 0x00007000ff0877ac */ /* 0x000e220008000a00 */
[----:B------:R-:W-:-:S04]  /*03a0*/  IADD3 R17, P0, PT, R13, R4, RZ ;  /* 0x000000040d117210 */ /* 0x000fc80007f1e0ff */
[----:B------:R-:W-:Y:S02]  /*03b0*/  LEA.HI.X.SX32 R24, R4, R3, 0x1, P0 ;  /* 0x0000000304187211 */ /* 0x000fe400000f0eff */
[----:B0-----:R-:W-:-:S04]  /*03c0*/  LEA R22, P0, R17, UR8, 0x2 ;  /* 0x0000000811167c11 */ /* 0x001fc8000f8010ff */
[----:B------:R-:W-:-:S05]  /*03d0*/  LEA.HI.X R23, R17, UR9, R24, 0x2, P0 ;  /* 0x0000000911177c11 */ /* 0x000fca00080f1418 */
[----:B------:R-:W2:Y:S01]  /*03e0*/  LDG.E R22, desc[UR6][R22.64+-0x4] ;  /* 0xfffffc0616167981 */ /* 0x000ea2000c1e1900 */
[----:B------:R-:W0:Y:S01]  /*03f0*/  MUFU.RCP R24, R9 ;  /* 0x0000000900187308 */ /* 0x000e220000001000 */
[----:B------:R-:W-:Y:S01]  /*0400*/  BSSY.RECONVERGENT B3, `(.L_x_3) ;  /* 0x000000c000037945 */ /* 0x000fe20003800200 */
[----:B0-----:R-:W-:-:S04]  /*0410*/  FFMA R19, -R9, R24, 1 ;  /* 0x3f80000009137423 */ /* 0x001fc80000000118 */
[----:B------:R-:W-:Y:S01]  /*0420*/  FFMA R24, R24, R19, R24 ;  /* 0x0000001318187223 */ /* 0x000fe20000000018 */
[----:B--2--5:R-:W-:-:S04]  /*0430*/  FADD R17, -R11, R22 ;  /* 0x000000160b117221 */ /* 0x024fc80000000100 */
[----:B------:R-:W0:Y:S01]  /*0440*/  FCHK P0, R17, R9 ;  /* 0x0000000911007302 */ /* 0x000e220000000000 */
[----:B------:R-:W-:-:S04]  /*0450*/  FFMA R19, R17, R24, RZ ;  /* 0x0000001811137223 */ /* 0x000fc800000000ff */
[----:B------:R-:W-:-:S04]  /*0460*/  FFMA R21, -R9, R19, R17 ;  /* 0x0000001309157223 */ /* 0x000fc80000000111 */
[----:B------:R-:W-:Y:S01]  /*0470*/  FFMA R19, R24, R21, R19 ;  /* 0x0000001518137223 */ /* 0x000fe20000000013 */
[----:B0-----:R-:W-:Y:S06]  /*0480*/  @!P0 BRA `(.L_x_4) ;  /* 0x00000000000c8947 */ /* 0x001fec0003800000 */
[----:B------:R-:W-:-:S07]  /*0490*/  MOV R22, 0x4b0 ;  /* 0x000004b000167802 */ /* 0x000fce0000000f00 */
[----:B------:R-:W-:Y:S05]  /*04a0*/  CALL.REL.NOINC `($__internal_0_$__cuda_sm3x_div_rn_noftz_f32_slowpath) ;  /* 0x0000001c00387944 */ /* 0x000fea0003c00000 */
[----:B------:R-:W-:-:S07]  /*04b0*/  IMAD.MOV.U32 R19, RZ, RZ, R17 ;  /* 0x000000ffff137224 */ /* 0x000fce00078e0011 */
.L_x_4:
[----:B------:R-:W-:Y:S05]  /*04c0*/  BSYNC.RECONVERGENT B3 ;  /* 0x0000000000037941 */ /* 0x000fea0003800200 */
.L_x_3:
[----:B------:R-:W-:Y:S01]  /*04d0*/  FSETP.GT.AND P0, PT, |R19|, 1, PT ;  /* 0x3f8000001300780b */ /* 0x000fe20003f04200 */
[----:B------:R-:W-:-:S12]  /*04e0*/  BSSY.RECONVERGENT B1, `(.L_x_5) ;  /* 0x0000006000017945 */ /* 0x000fd80003800200 */
[----:B------:R-:W-:Y:S05]  /*04f0*/  @!P0 BRA `(.L_x_6) ;  /* 0x0000000000108947 */ /* 0x000fea0003800000 */
.L_x_7:
[----:B------:R-:W0:Y:S02]  /*0500*/  LDS R22, [R6+-0x10] ;  /* 0xfffff00006167984 */ /* 0x000e240000000800 */
[----:B0-----:R-:W-:-:S05]  /*0510*/  FADD R23, R22, 1 ;  /* 0x3f80000016177421 */ /* 0x001fca0000000000 */
[----:B------:R-:W0:Y:S02]  /*0520*/  ATOMS.CAST.SPIN P0, [R6+-0x10], R22, R23 ;  /* 0xfffff0160600758d */ /* 0x000e240001800017 */
[----:B0-----:R-:W-:Y:S05]  /*0530*/  @!P0 BRA `(.L_x_7) ;  /* 0xfffffffc00f08947 */ /* 0x001fea000383ffff */
.L_x_6:
[----:B------:R-:W-:Y:S05]  /*0540*/  BSYNC.RECONVERGENT B1 ;  /* 0x0000000000017941 */ /* 0x000fea0003800200 */
.L_x_5:
        /* <DEDUP_REMOVED lines=10> */
[----:B--2---:R-:W-:-:S04]  /*05f0*/  FADD R26, -R11, R22 ;  /* 0x000000160b1a7221 */ /* 0x004fc80000000100 */
[----:B------:R-:W0:Y:S01]  /*0600*/  FCHK P0, R26, R9 ;  /* 0x000000091a007302 */ /* 0x000e220000000000 */
[----:B------:R-:W-:-:S04]  /*0610*/  FFMA R24, R17, R26, RZ ;  /* 0x0000001a11187223 */ /* 0x000fc800000000ff */
[----:B------:R-:W-:-:S04]  /*0620*/  FFMA R19, -R9, R24, R26 ;  /* 0x0000001809137223 */ /* 0x000fc8000000011a */
[----:B------:R-:W-:Y:S01]  /*0630*/  FFMA R17, R17, R19, R24 ;  /* 0x0000001311117223 */ /* 0x000fe20000000018 */
[----:B0-----:R-:W-:Y:S06]  /*0640*/  @!P0 BRA `(.L_x_9) ;  /* 0x00000000000c8947 */ /* 0x001fec0003800000 */
[----:B------:R-:W-:Y:S01]  /*0650*/  IMAD.MOV.U32 R17, RZ, RZ, R26 ;  /* 0x000000ffff117224 */ /* 0x000fe200078e001a */
[----:B------:R-:W-:-:S07]  /*0660*/  MOV R22, 0x680 ;  /* 0x0000068000167802 */ /* 0x000fce0000000f00 */
[----:B------:R-:W-:Y:S05]  /*0670*/  CALL.REL.NOINC `($__internal_0_$__cuda_sm3x_div_rn_noftz_f32_slowpath) ;  /* 0x0000001800c47944 */ /* 0x000fea0003c00000 */
.L_x_9:
[----:B------:R-:W-:Y:S05]  /*0680*/  BSYNC.RECONVERGENT B3 ;  /* 0x0000000000037941 */ /* 0x000fea0003800200 */
.L_x_8:
[----:B------:R-:W-:Y:S01]  /*0690*/  FSETP.GT.AND P0, PT, |R17|, 1, PT ;  /* 0x3f8000001100780b */ /* 0x000fe20003f04200 */
[----:B------:R-:W-:-:S12]  /*06a0*/  BSSY.RECONVERGENT B1, `(.L_x_10) ;  /* 0x0000006000017945 */ /* 0x000fd80003800200 */
[----:B------:R-:W-:Y:S05]  /*06b0*/  @!P0 BRA `(.L_x_11) ;  /* 0x0000000000108947 */ /* 0x000fea0003800000 */
.L_x_12:
[----:B------:R-:W0:Y:S02]  /*06c0*/  LDS R22, [R6+-0xc] ;  /* 0xfffff40006167984 */ /* 0x000e240000000800 */
[----:B0-----:R-:W-:-:S05]  /*06d0*/  FADD R23, R22, 1 ;  /* 0x3f80000016177421 */ /* 0x001fca0000000000 */
[----:B------:R-:W0:Y:S02]  /*06e0*/  ATOMS.CAST.SPIN P0, [R6+-0xc], R22, R23 ;  /* 0xfffff4160600758d */ /* 0x000e240001800017 */
[----:B0-----:R-:W-:Y:S05]  /*06f0*/  @!P0 BRA `(.L_x_12) ;  /* 0xfffffffc00f08947 */ /* 0x001fea000383ffff */
.L_x_11:
[----:B------:R-:W-:Y:S05]  /*0700*/  BSYNC.RECONVERGENT B1 ;  /* 0x0000000000017941 */ /* 0x000fea0003800200 */
.L_x_10:
        /* <DEDUP_REMOVED lines=19> */
.L_x_14:
[----:B------:R-:W-:Y:S05]  /*0840*/  BSYNC.RECONVERGENT B3 ;  /* 0x0000000000037941 */ /* 0x000fea0003800200 */
.L_x_13:
[----:B------:R-:W-:Y:S01]  /*0850*/  FSETP.GT.AND P0, PT, |R17|, 1, PT ;  /* 0x3f8000001100780b */ /* 0x000fe20003f04200 */
[----:B------:R-:W-:-:S12]  /*0860*/  BSSY.RECONVERGENT B1, `(.L_x_15) ;  /* 0x0000006000017945 */ /* 0x000fd80003800200 */
[----:B------:R-:W-:Y:S05]  /*0870*/  @!P0 BRA `(.L_x_16) ;  /* 0x0000000000108947 */ /* 0x000fea0003800000 */
.L_x_17:
[----:B------:R-:W0:Y:S02]  /*0880*/  LDS R22, [R6+-0x8] ;  /* 0xfffff80006167984 */ /* 0x000e240000000800 */
[----:B0-----:R-:W-:-:S05]  /*0890*/  FADD R23, R22, 1 ;  /* 0x3f80000016177421 */ /* 0x001fca0000000000 */
[----:B------:R-:W0:Y:S02]  /*08a0*/  ATOMS.CAST.SPIN P0, [R6+-0x8], R22, R23 ;  /* 0xfffff8160600758d */ /* 0x000e240001800017 */
[----:B0-----:R-:W-:Y:S05]  /*08b0*/  @!P0 BRA `(.L_x_17) ;  /* 0xfffffffc00f08947 */ /* 0x001fea000383ffff */
.L_x_16:
[----:B------:R-:W-:Y:S05]  /*08c0*/  BSYNC.RECONVERGENT B1 ;  /* 0x0000000000017941 */ /* 0x000fea0003800200 */
.L_x_15:
        /* <DEDUP_REMOVED lines=16> */
[----:B------:R-:W-:Y:S02]  /*09d0*/  MOV R17, R26 ;  /* 0x0000001a00117202 */ /* 0x000fe40000000f00 */
[----:B------:R-:W-:-:S07]  /*09e0*/  MOV R22, 0xa00 ;  /* 0x00000a0000167802 */ /* 0x000fce0000000f00 */
[----:B------:R-:W-:Y:S05]  /*09f0*/  CALL.REL.NOINC `($__internal_0_$__cuda_sm3x_div_rn_noftz_f32_slowpath) ;  /* 0x0000001400e47944 */ /* 0x000fea0003c00000 */
.L_x_19:
[----:B------:R-:W-:Y:S05]  /*0a00*/  BSYNC.RECONVERGENT B3 ;  /* 0x0000000000037941 */ /* 0x000fea0003800200 */
.L_x_18:
[----:B------:R-:W-:Y:S01]  /*0a10*/  FSETP.GT.AND P0, PT, |R17|, 1, PT ;  /* 0x3f8000001100780b */ /* 0x000fe20003f04200 */
[----:B------:R-:W-:-:S12]  /*0a20*/  BSSY.RECONVERGENT B1, `(.L_x_20) ;  /* 0x0000006000017945 */ /* 0x000fd80003800200 */
[----:B------:R-:W-:Y:S05]  /*0a30*/  @!P0 BRA `(.L_x_21) ;  /* 0x0000000000108947 */ /* 0x000fea0003800000 */
.L_x_22:
[----:B------:R-:W0:Y:S02]  /*0a40*/  LDS R22, [R6+-0x4] ;  /* 0xfffffc0006167984 */ /* 0x000e240000000800 */
[----:B0-----:R-:W-:-:S05]  /*0a50*/  FADD R23, R22, 1 ;  /* 0x3f80000016177421 */ /* 0x001fca0000000000 */
[----:B------:R-:W0:Y:S02]  /*0a60*/  ATOMS.CAST.SPIN P0, [R6+-0x4], R22, R23 ;  /* 0xfffffc160600758d */ /* 0x000e240001800017 */
[----:B0-----:R-:W-:Y:S05]  /*0a70*/  @!P0 BRA `(.L_x_22) ;  /* 0xfffffffc00f08947 */ /* 0x001fea000383ffff */
.L_x_21:
[----:B------:R-:W-:Y:S05]  /*0a80*/  BSYNC.RECONVERGENT B1 ;  /* 0x0000000000017941 */ /* 0x000fea0003800200 */
.L_x_20:
        /* <DEDUP_REMOVED lines=19> */
.L_x_24:
[----:B------:R-:W-:Y:S05]  /*0bc0*/  BSYNC.RECONVERGENT B3 ;  /* 0x0000000000037941 */ /* 0x000fea0003800200 */
.L_x_23:
[----:B------:R-:W-:Y:S01]  /*0bd0*/  FSETP.GT.AND P0, PT, |R17|, 1, PT ;  /* 0x3f8000001100780b */ /* 0x000fe20003f04200 */
[----:B------:R-:W-:-:S12]  /*0be0*/  BSSY.RECONVERGENT B1, `(.L_x_25) ;  /* 0x0000006000017945 */ /* 0x000fd80003800200 */
[----:B------:R-:W-:Y:S05]  /*0bf0*/  @!P0 BRA `(.L_x_26) ;  /* 0x0000000000108947 */ /* 0x000fea0003800000 */
.L_x_27:
[----:B------:R-:W0:Y:S02]  /*0c00*/  LDS R22, [R6] ;  /* 0x0000000006167984 */ /* 0x000e240000000800 */
[----:B0-----:R-:W-:-:S05]  /*0c10*/  FADD R23, R22, 1 ;  /* 0x3f80000016177421 */ /* 0x001fca0000000000 */
[----:B------:R-:W0:Y:S02]  /*0c20*/  ATOMS.CAST.SPIN P0, [R6], R22, R23 ;  /* 0x000000160600758d */ /* 0x000e240001800017 */
[----:B0-----:R-:W-:Y:S05]  /*0c30*/  @!P0 BRA `(.L_x_27) ;  /* 0xfffffffc00f08947 */ /* 0x001fea000383ffff */
.L_x_26:
[----:B------:R-:W-:Y:S05]  /*0c40*/  BSYNC.RECONVERGENT B1 ;  /* 0x0000000000017941 */ /* 0x000fea0003800200 */
.L_x_25:
        /* <DEDUP_REMOVED lines=19> */
.L_x_29:
[----:B------:R-:W-:Y:S05]  /*0d80*/  BSYNC.RECONVERGENT B3 ;  /* 0x0000000000037941 */ /* 0x000fea0003800200 */
.L_x_28:
[----:B------:R-:W-:Y:S01]  /*0d90*/  FSETP.GT.AND P0, PT, |R17|, 1, PT ;  /* 0x3f8000001100780b */ /* 0x000fe20003f04200 */
[----:B------:R-:W-:-:S12]  /*0da0*/  BSSY.RECONVERGENT B1, `(.L_x_30) ;  /* 0x0000006000017945 */ /* 0x000fd80003800200 */
[----:B------:R-:W-:Y:S05]  /*0db0*/  @!P0 BRA `(.L_x_31) ;  /* 0x0000000000108947 */ /* 0x000fea0003800000 */
.L_x_32:
[----:B------:R-:W0:Y:S02]  /*0dc0*/  LDS R22, [R6+0x4] ;  /* 0x0000040006167984 */ /* 0x000e240000000800 */
[----:B0-----:R-:W-:-:S05]  /*0dd0*/  FADD R23, R22, 1 ;  /* 0x3f80000016177421 */ /* 0x001fca0000000000 */
[----:B------:R-:W0:Y:S02]  /*0de0*/  ATOMS.CAST.SPIN P0, [R6+0x4], R22, R23 ;  /* 0x000004160600758d */ /* 0x000e240001800017 */
[----:B0-----:R-:W-:Y:S05]  /*0df0*/  @!P0 BRA `(.L_x_32) ;  /* 0xfffffffc00f08947 */ /* 0x001fea000383ffff */
.L_x_31:
[----:B------:R-:W-:Y:S05]  /*0e00*/  BSYNC.RECONVERGENT B1 ;  /* 0x0000000000017941 */ /* 0x000fea0003800200 */
.L_x_30:
        /* <DEDUP_REMOVED lines=19> */
.L_x_34:
[----:B------:R-:W-:Y:S05]  /*0f40*/  BSYNC.RECONVERGENT B3 ;  /* 0x0000000000037941 */ /* 0x000fea0003800200 */
.L_x_33:
[----:B------:R-:W-:Y:S01]  /*0f50*/  FSETP.GT.AND P0, PT, |R17|, 1, PT ;  /* 0x3f8000001100780b */ /* 0x000fe20003f04200 */
[----:B------:R-:W-:-:S12]  /*0f60*/  BSSY.RECONVERGENT B1, `(.L_x_35) ;  /* 0x0000006000017945 */ /* 0x000fd80003800200 */
[----:B------:R-:W-:Y:S05]  /*0f70*/  @!P0 BRA `(.L_x_36) ;  /* 0x0000000000108947 */ /* 0x000fea0003800000 */
.L_x_37:
[----:B------:R-:W0:Y:S02]  /*0f80*/  LDS R22, [R6+0x8] ;  /* 0x0000080006167984 */ /* 0x000e240000000800 */
[----:B0-----:R-:W-:-:S05]  /*0f90*/  FADD R23, R22, 1 ;  /* 0x3f80000016177421 */ /* 0x001fca0000000000 */
[----:B------:R-:W0:Y:S02]  /*0fa0*/  ATOMS.CAST.SPIN P0, [R6+0x8], R22, R23 ;  /* 0x000008160600758d */ /* 0x000e240001800017 */
[----:B0-----:R-:W-:Y:S05]  /*0fb0*/  @!P0 BRA `(.L_x_37) ;  /* 0xfffffffc00f08947 */ /* 0x001fea000383ffff */
.L_x_36:
[----:B------:R-:W-:Y:S05]  /*0fc0*/  BSYNC.RECONVERGENT B1 ;  /* 0x0000000000017941 */ /* 0x000fea0003800200 */
.L_x_35:
        /* <DEDUP_REMOVED lines=19> */
.L_x_39:
[----:B------:R-:W-:Y:S05]  /*1100*/  BSYNC.RECONVERGENT B3 ;  /* 0x0000000000037941 */ /* 0x000fea0003800200 */
.L_x_38:
[----:B------:R-:W-:Y:S01]  /*1110*/  FSETP.GT.AND P0, PT, |R17|, 1, PT ;  /* 0x3f8000001100780b */ /* 0x000fe20003f04200 */
[----:B------:R-:W-:-:S12]  /*1120*/  BSSY.RECONVERGENT B1, `(.L_x_40) ;  /* 0x0000006000017945 */ /* 0x000fd80003800200 */
[----:B------:R-:W-:Y:S05]  /*1130*/  @!P0 BRA `(.L_x_41) ;  /* 0x0000000000108947 */ /* 0x000fea0003800000 */
.L_x_42:
[----:B------:R-:W0:Y:S02]  /*1140*/  LDS R22, [R6+0xc] ;  /* 0x00000c0006167984 */ /* 0x000e240000000800 */
[----:B0-----:R-:W-:-:S05]  /*1150*/  FADD R23, R22, 1 ;  /* 0x3f80000016177421 */ /* 0x001fca0000000000 */
[----:B------:R-:W0:Y:S02]  /*1160*/  ATOMS.CAST.SPIN P0, [R6+0xc], R22, R23 ;  /* 0x00000c160600758d */ /* 0x000e240001800017 */
[----:B0-----:R-:W-:Y:S05]  /*1170*/  @!P0 BRA `(.L_x_42) ;  /* 0xfffffffc00f08947 */ /* 0x001fea000383ffff */
.L_x_41:
[----:B------:R-:W-:Y:S05]  /*1180*/  BSYNC.RECONVERGENT B1 ;  /* 0x0000000000017941 */ /* 0x000fea0003800200 */
.L_x_40:
[----:B------:R-:W0:Y:S01]  /*1190*/  LDC R17, c[0x0][0x3ac] ;  /* 0x0000eb00ff117b82 */ /* 0x000e220000000800 */
[----:B------:R-:W-:Y:S01]  /*11a0*/  VIADD R5, R5, 0x8 ;  /* 0x0000000805057836 */ /* 0x000fe20000000000 */
[----:B------:R-:W-:-:S04]  /*11b0*/  IADD3 R6, PT, PT, R6, 0x20, RZ ;  /* 0x0000002006067810 */ /* 0x000fc80007ffe0ff */
[----:B------:R-:W-:Y:S01]  /*11c0*/  ISETP.NE.AND P0, PT, R5, RZ, PT ;  /* 0x000000ff0500720c */ /* 0x000fe20003f05270 */
[C---:B0-----:R-:W-:Y:S01]  /*11d0*/  IMAD R4, R17.reuse, 0x8, R4 ;  /* 0x0000000811047824 */ /* 0x041fe200078e0204 */
[C---:B------:R-:W-:Y:S01]  /*11e0*/  LEA R12, R17.reuse, R12, 0x3 ;  /* 0x0000000c110c7211 */ /* 0x040fe200078e18ff */
[C---:B------:R-:W-:Y:S01]  /*11f0*/  IMAD R10, R17.reuse, 0x8, R10 ;  /* 0x00000008110a7824 */ /* 0x040fe200078e020a */
[C---:B------:R-:W-:Y:S01]  /*1200*/  LEA R18, R17.reuse, R18, 0x3 ;  /* 0x0000001211127211 */ /* 0x040fe200078e18ff */
[C---:B------:R-:W-:Y:S02]  /*1210*/  IMAD R14, R17.reuse, 0x8, R14 ;  /* 0x00000008110e7824 */ /* 0x040fe400078e020e */
[C---:B------:R-:W-:Y:S02]  /*1220*/  IMAD R16, R17.reuse, 0x8, R16 ;  /* 0x0000000811107824 */ /* 0x040fe400078e0210 */
[C---:B------:R-:W-:Y:S02]  /*1230*/  IMAD R20, R17.reuse, 0x8, R20 ;  /* 0x0000000811147824 */ /* 0x040fe400078e0214 */
[----:B------:R-:W-:-:S02]  /*1240*/  IMAD R8, R17, 0x8, R8 ;  /* 0x0000000811087824 */ /* 0x000fc400078e0208 */
[----:B------:R-:W-:Y:S05]  /*1250*/  @P0 BRA `(.L_x_43) ;  /* 0xfffffff000480947 */ /* 0x000fea000383ffff */
.L_x_2:
[----:B------:R-:W-:-:S13]  /*1260*/  ISETP.NE.AND P0, PT, R7, RZ, PT ;  /* 0x000000ff0700720c */ /* 0x000fda0003f05270 */
[----:B------:R-:W-:Y:S05]  /*1270*/  @!P0 BRA `(.L_x_1) ;  /* 0x0000000c009c8947 */ /* 0x000fea0003800000 */
[----:B------:R-:W0:Y:S01]  /*1280*/  LDC R5, c[0x0][0x3a8] ;  /* 0x0000ea00ff057b82 */ /* 0x000e220000000800 */
[----:B------:R-:W-:Y:S02]  /*1290*/  ISETP.GE.U32.AND P0, PT, R7, 0x4, PT ;  /* 0x000000040700780c */ /* 0x000fe40003f06070 */
[----:B0-----:R-:W-:-:S11]  /*12a0*/  LOP3.LUT R5, R5, 0x3, RZ, 0xc0, !PT ;  /* 0x0000000305057812 */ /* 0x001fd600078ec0ff */
[----:B------:R-:W-:Y:S05]  /*12b0*/  @!P0 BRA `(.L_x_44) ;  /* 0x0000000400f88947 */ /* 0x000fea0003800000 */
[----:B------:R-:W0:Y:S01]  /*12c0*/  LDCU UR5, c[0x0][0x3ac] ;  /* 0x00007580ff0577ac */ /* 0x000e220008000800 */
[----:B------:R-:W1:Y:S01]  /*12d0*/  LDCU.64 UR8, c[0x0][0x380] ;  /* 0x00007000ff0877ac */ /* 0x000e620008000a00 */
[----:B0-----:R-:W-:-:S05]  /*12e0*/  IMAD R6, R2, UR5, RZ ;  /* 0x0000000502067c24 */ /* 0x001fca000f8e02ff */
[----:B------:R-:W-:-:S04]  /*12f0*/  IADD3 R4, P0, PT, R13, R6, RZ ;  /* 0x000000060d047210 */ /* 0x000fc80007f1e0ff */
[----:B------:R-:W-:Y:S02]  /*1300*/  LEA.HI.X.SX32 R7, R6, R3, 0x1, P0 ;  /* 0x0000000306077211 */ /* 0x000fe400000f0eff */
[----:B-1----:R-:W-:-:S04]  /*1310*/  LEA R16, P0, R4, UR8, 0x2 ;  /* 0x0000000804107c11 */ /* 0x002fc8000f8010ff */
        /* <DEDUP_REMOVED lines=15> */
[----:B------:R-:W-:-:S07]  /*1410*/  IMAD.MOV.U32 R4, RZ, RZ, R17 ;  /* 0x000000ffff047224 */ /* 0x000fce00078e0011 */
.L_x_46:
[----:B------:R-:W-:Y:S05]  /*1420*/  BSYNC.RECONVERGENT B3 ;  /* 0x0000000000037941 */ /* 0x000fea0003800200 */
.L_x_45:
[----:B------:R-:W-:Y:S01]  /*1430*/  FSETP.GT.AND P0, PT, |R4|, 1, PT ;  /* 0x3f8000000400780b */ /* 0x000fe20003f04200 */
[----:B------:R-:W-:Y:S01]  /*1440*/  BSSY.RECONVERGENT B1, `(.L_x_47) ;  /* 0x0000007000017945 */ /* 0x000fe20003800200 */
[----:B------:R-:W-:-:S11]  /*1450*/  LEA R4, R2, UR4, 0x2 ;  /* 0x0000000402047c11 */ /* 0x000fd6000f8e10ff */
[----:B------:R-:W-:Y:S05]  /*1460*/  @!P0 BRA `(.L_x_48) ;  /* 0x0000000000108947 */ /* 0x000fea0003800000 */
.L_x_49:
[----:B------:R-:W0:Y:S02]  /*1470*/  LDS R16, [R4] ;  /* 0x0000000004107984 */ /* 0x000e240000000800 */
[----:B0-----:R-:W-:-:S05]  /*1480*/  FADD R17, R16, 1 ;  /* 0x3f80000010117421 */ /* 0x001fca0000000000 */
[----:B------:R-:W0:Y:S02]  /*1490*/  ATOMS.CAST.SPIN P0, [R4], R16, R17 ;  /* 0x000000100400758d */ /* 0x000e240001800011 */
[----:B0-----:R-:W-:Y:S05]  /*14a0*/  @!P0 BRA `(.L_x_49) ;  /* 0xfffffffc00f08947 */ /* 0x001fea000383ffff */
.L_x_48:
[----:B------:R-:W-:Y:S05]  /*14b0*/  BSYNC.RECONVERGENT B1 ;  /* 0x0000000000017941 */ /* 0x000fea0003800200 */
.L_x_47:
[----:B------:R-:W0:Y:S01]  /*14c0*/  LDCU UR5, c[0x0][0x3ac] ;  /* 0x00007580ff0577ac */ /* 0x000e220008000800 */
[----:B------:R-:W1:Y:S01]  /*14d0*/  LDCU.64 UR8, c[0x0][0x380] ;  /* 0x00007000ff0877ac */ /* 0x000e620008000a00 */
[----:B0-----:R-:W-:-:S04]  /*14e0*/  IADD3 R6, PT, PT, R6, UR5, RZ ;  /* 0x0000000506067c10 */ /* 0x001fc8000fffe0ff */
        /* <DEDUP_REMOVED lines=19> */
.L_x_51:
[----:B------:R-:W-:Y:S05]  /*1620*/  BSYNC.RECONVERGENT B3 ;  /* 0x0000000000037941 */ /* 0x000fea0003800200 */
.L_x_50:
[----:B------:R-:W-:Y:S01]  /*1630*/  FSETP.GT.AND P0, PT, |R7|, 1, PT ;  /* 0x3f8000000700780b */ /* 0x000fe20003f04200 */
[----:B------:R-:W-:-:S12]  /*1640*/  BSSY.RECONVERGENT B1, `(.L_x_52) ;  /* 0x0000006000017945 */ /* 0x000fd80003800200 */
[----:B------:R-:W-:Y:S05]  /*1650*/  @!P0 BRA `(.L_x_53) ;  /* 0x0000000000108947 */ /* 0x000fea0003800000 */
.L_x_54:
[----:B------:R-:W0:Y:S02]  /*1660*/  LDS R16, [R4+0x4] ;  /* 0x0000040004107984 */ /* 0x000e240000000800 */
[----:B0-----:R-:W-:-:S05]  /*1670*/  FADD R17, R16, 1 ;  /* 0x3f80000010117421 */ /* 0x001fca0000000000 */
[----:B------:R-:W0:Y:S02]  /*1680*/  ATOMS.CAST.SPIN P0, [R4+0x4], R16, R17 ;  /* 0x000004100400758d */ /* 0x000e240001800011 */
[----:B0-----:R-:W-:Y:S05]  /*1690*/  @!P0 BRA `(.L_x_54) ;  /* 0xfffffffc00f08947 */ /* 0x001fea000383ffff */
.L_x_53:
[----:B------:R-:W-:Y:S05]  /*16a0*/  BSYNC.RECONVERGENT B1 ;  /* 0x0000000000017941 */ /* 0x000fea0003800200 */
.L_x_52:
        /* <DEDUP_REMOVED lines=22> */
.L_x_56:
[----:B------:R-:W-:Y:S05]  /*1810*/  BSYNC.RECONVERGENT B3 ;  /* 0x0000000000037941 */ /* 0x000fea0003800200 */
.L_x_55:
[----:B------:R-:W-:Y:S01]  /*1820*/  FSETP.GT.AND P0, PT, |R7|, 1, PT ;  /* 0x3f8000000700780b */ /* 0x000fe20003f04200 */
[----:B------:R-:W-:-:S12]  /*1830*/  BSSY.RECONVERGENT B1, `(.L_x_57) ;  /* 0x0000006000017945 */ /* 0x000fd80003800200 */
[----:B------:R-:W-:Y:S05]  /*1840*/  @!P0 BRA `(.L_x_58) ;  /* 0x0000000000108947 */ /* 0x000fea0003800000 */
.L_x_59:
[----:B------:R-:W0:Y:S02]  /*1850*/  LDS R16, [R4+0x8] ;  /* 0x0000080004107984 */ /* 0x000e240000000800 */
[----:B0-----:R-:W-:-:S05]  /*1860*/  FADD R17, R16, 1 ;  /* 0x3f80000010117421 */ /* 0x001fca0000000000 */
[----:B------:R-:W0:Y:S02]  /*1870*/  ATOMS.CAST.SPIN P0, [R4+0x8], R16, R17 ;  /* 0x000008100400758d */ /* 0x000e240001800011 */
[----:B0-----:R-:W-:Y:S05]  /*1880*/  @!P0 BRA `(.L_x_59) ;  /* 0xfffffffc00f08947 */ /* 0x001fea000383ffff */
.L_x_58:
[----:B------:R-:W-:Y:S05]  /*1890*/  BSYNC.RECONVERGENT B1 ;  /* 0x0000000000017941 */ /* 0x000fea0003800200 */
.L_x_57:
        /* <DEDUP_REMOVED lines=22> */
.L_x_61:
[----:B------:R-:W-:Y:S05]  /*1a00*/  BSYNC.RECONVERGENT B3 ;  /* 0x0000000000037941 */ /* 0x000fea0003800200 */
.L_x_60:
[----:B------:R-:W-:Y:S01]  /*1a10*/  FSETP.GT.AND P0, PT, |R6|, 1, PT ;  /* 0x3f8000000600780b */ /* 0x000fe20003f04200 */
[----:B------:R-:W-:-:S12]  /*1a20*/  BSSY.RECONVERGENT B1, `(.L_x_62) ;  /* 0x0000006000017945 */ /* 0x000fd80003800200 */
[----:B------:R-:W-:Y:S05]  /*1a30*/  @!P0 BRA `(.L_x_63) ;  /* 0x0000000000108947 */ /* 0x000fea0003800000 */
.L_x_64:
[----:B------:R-:W0:Y:S02]  /*1a40*/  LDS R6, [R4+0xc] ;  /* 0x00000c0004067984 */ /* 0x000e240000000800 */
[----:B0-----:R-:W-:-:S05]  /*1a50*/  FADD R7, R6, 1 ;  /* 0x3f80000006077421 */ /* 0x001fca0000000000 */
[----:B------:R-:W0:Y:S02]  /*1a60*/  ATOMS.CAST.SPIN P0, [R4+0xc], R6, R7 ;  /* 0x00000c060400758d */ /* 0x000e240001800007 */
[----:B0-----:R-:W-:Y:S05]  /*1a70*/  @!P0 BRA `(.L_x_64) ;  /* 0xfffffffc00f08947 */ /* 0x001fea000383ffff */
.L_x_63:
[----:B------:R-:W-:Y:S05]  /*1a80*/  BSYNC.RECONVERGENT B1 ;  /* 0x0000000000017941 */ /* 0x000fea0003800200 */
.L_x_62:
[----:B------:R-:W-:-:S07]  /*1a90*/  IADD3 R2, PT, PT, R2, 0x4, RZ ;  /* 0x0000000402027810 */ /* 0x000fce0007ffe0ff */
.L_x_44:
[----:B------:R-:W-:-:S13]  /*1aa0*/  ISETP.NE.AND P0, PT, R5, RZ, PT ;  /* 0x000000ff0500720c */ /* 0x000fda0003f05270 */
[----:B------:R-:W-:Y:S05]  /*1ab0*/  @!P0 BRA `(.L_x_1) ;  /* 0x00000004008c8947 */ /* 0x000fea0003800000 */
[----:B------:R-:W-:-:S13]  /*1ac0*/  ISETP.NE.AND P0, PT, R5, 0x1, PT ;  /* 0x000000010500780c */ /* 0x000fda0003f05270 */
        /* <DEDUP_REMOVED lines=23> */
.L_x_67:
[----:B------:R-:W-:Y:S05]  /*1c40*/  BSYNC.RECONVERGENT B3 ;  /* 0x0000000000037941 */ /* 0x000fea0003800200 */
.L_x_66:
[----:B------:R-:W-:Y:S01]  /*1c50*/  FSETP.GT.AND P0, PT, |R4|, 1, PT ;  /* 0x3f8000000400780b */ /* 0x000fe20003f04200 */
[----:B------:R-:W-:Y:S01]  /*1c60*/  BSSY.RECONVERGENT B1, `(.L_x_68) ;  /* 0x0000007000017945 */ /* 0x000fe20003800200 */
[----:B------:R-:W-:-:S11]  /*1c70*/  LEA R4, R2, UR4, 0x2 ;  /* 0x0000000402047c11 */ /* 0x000fd6000f8e10ff */
[----:B------:R-:W-:Y:S05]  /*1c80*/  @!P0 BRA `(.L_x_69) ;  /* 0x0000000000108947 */ /* 0x000fea0003800000 */
.L_x_70:
[----:B------:R-:W0:Y:S02]  /*1c90*/  LDS R16, [R4] ;  /* 0x0000000004107984 */ /* 0x000e240000000800 */
[----:B0-----:R-:W-:-:S05]  /*1ca0*/  FADD R17, R16, 1 ;  /* 0x3f80000010117421 */ /* 0x001fca0000000000 */
[----:B------:R-:W0:Y:S02]  /*1cb0*/  ATOMS.CAST.SPIN P0, [R4], R16, R17 ;  /* 0x000000100400758d */ /* 0x000e240001800011 */
[----:B0-----:R-:W-:Y:S05]  /*1cc0*/  @!P0 BRA `(.L_x_70) ;  /* 0xfffffffc00f08947 */ /* 0x001fea000383ffff */
.L_x_69:
[----:B------:R-:W-:Y:S05]  /*1cd0*/  BSYNC.RECONVERGENT B1 ;  /* 0x0000000000017941 */ /* 0x000fea0003800200 */
.L_x_68:
        /* <DEDUP_REMOVED lines=22> */
.L_x_72:
[----:B------:R-:W-:Y:S05]  /*1e40*/  BSYNC.RECONVERGENT B3 ;  /* 0x0000000000037941 */ /* 0x000fea0003800200 */
.L_x_71:
[----:B------:R-:W-:Y:S01]  /*1e50*/  FSETP.GT.AND P0, PT, |R5|, 1, PT ;  /* 0x3f8000000500780b */ /* 0x000fe20003f04200 */
[----:B------:R-:W-:-:S12]  /*1e60*/  BSSY.RECONVERGENT B1, `(.L_x_73) ;  /* 0x0000006000017945 */ /* 0x000fd80003800200 */
[----:B------:R-:W-:Y:S05]  /*1e70*/  @!P0 BRA `(.L_x_74) ;  /* 0x0000000000108947 */ /* 0x000fea0003800000 */
.L_x_75:
[----:B------:R-:W0:Y:S02]  /*1e80*/  LDS R6, [R4+0x4] ;  /* 0x0000040004067984 */ /* 0x000e240000000800 */
[----:B0-----:R-:W-:-:S05]  /*1e90*/  FADD R7, R6, 1 ;  /* 0x3f80000006077421 */ /* 0x001fca0000000000 */
[----:B------:R-:W0:Y:S02]  /*1ea0*/  ATOMS.CAST.SPIN P0, [R4+0x4], R6, R7 ;  /* 0x000004060400758d */ /* 0x000e240001800007 */
[----:B0-----:R-:W-:Y:S05]  /*1eb0*/  @!P0 BRA `(.L_x_75) ;  /* 0xfffffffc00f08947 */ /* 0x001fea000383ffff */
.L_x_74:
[----:B------:R-:W-:Y:S05]  /*1ec0*/  BSYNC.RECONVERGENT B1 ;  /* 0x0000000000017941 */ /* 0x000fea0003800200 */
.L_x_73:
[----:B------:R-:W-:-:S07]  /*1ed0*/  IADD3 R2, PT, PT, R2, 0x2, RZ ;  /* 0x0000000202027810 */ /* 0x000fce0007ffe0ff */
.L_x_65:
[----:B------:R-:W0:Y:S02]  /*1ee0*/  LDCU UR5, c[0x0][0x3a8] ;  /* 0x00007500ff0577ac */ /* 0x000e240008000800 */
[----:B0-----:R-:W-:-:S04]  /*1ef0*/  ULOP3.LUT UR5, UR5, 0x1, URZ, 0xc0, !UPT ;  /* 0x0000000105057892 */ /* 0x001fc8000f8ec0ff */
[----:B------:R-:W-:-:S09]  /*1f00*/  UISETP.NE.U32.AND UP0, UPT, UR5, 0x1, UPT ;  /* 0x000000010500788c */ /* 0x000fd2000bf05070 */
[----:B------:R-:W-:Y:S05]  /*1f10*/  BRA.U UP0, `(.L_x_1) ;  /* 0x0000000100747547 */ /* 0x000fea000b800000 */
        /* <DEDUP_REMOVED lines=21> */
.L_x_77:
[----:B------:R-:W-:Y:S05]  /*2070*/  BSYNC.RECONVERGENT B3 ;  /* 0x0000000000037941 */ /* 0x000fea0003800200 */
.L_x_76:
[----:B------:R-:W-:-:S13]  /*2080*/  FSETP.GT.AND P0, PT, |R3|, 1, PT ;  /* 0x3f8000000300780b */ /* 0x000fda0003f04200 */
[----:B------:R-:W-:Y:S05]  /*2090*/  @!P0 BRA `(.L_x_1) ;  /* 0x0000000000148947 */ /* 0x000fea0003800000 */
[----:B------:R-:W-:-:S07]  /*20a0*/  LEA R4, R2, UR4, 0x2 ;  /* 0x0000000402047c11 */ /* 0x000fce000f8e10ff */
.L_x_78:
[----:B------:R-:W0:Y:S02]  /*20b0*/  LDS R2, [R4] ;  /* 0x0000000004027984 */ /* 0x000e240000000800 */
[----:B0-----:R-:W-:-:S05]  /*20c0*/  FADD R3, R2, 1 ;  /* 0x3f80000002037421 */ /* 0x001fca0000000000 */
[----:B------:R-:W0:Y:S02]  /*20d0*/  ATOMS.CAST.SPIN P0, [R4], R2, R3 ;  /* 0x000000020400758d */ /* 0x000e240001800003 */
[----:B0-----:R-:W-:Y:S05]  /*20e0*/  @!P0 BRA `(.L_x_78) ;  /* 0xfffffffc00f08947 */ /* 0x001fea000383ffff */
.L_x_1:
[----:B------:R-:W-:Y:S05]  /*20f0*/  BSYNC B0 ;  /* 0x0000000000007941 */ /* 0x000fea0003800000 */
.L_x_0:
[----:B------:R-:W0:Y:S02]  /*2100*/  LDCU UR5, c[0x0][0x3a8] ;  /* 0x00007500ff0577ac */ /* 0x000e240008000800 */
[----:B0-----:R-:W-:-:S13]  /*2110*/  ISETP.GE.AND P0, PT, R0, UR5, PT ;  /* 0x0000000500007c0c */ /* 0x001fda000bf06270 */
[----:B------:R-:W-:Y:S05]  /*2120*/  @P0 EXIT ;  /* 0x000000000000094d */ /* 0x000fea0003800000 */
[----:B------:R-:W0:Y:S01]  /*2130*/  LDS R4, [R15] ;  /* 0x000000000f047984 */ /* 0x000e220000000800 */
[----:B------:R-:W1:Y:S02]  /*2140*/  LDC.64 R2, c[0x0][0x3a0] ;  /* 0x0000e800ff027b82 */ /* 0x000e640000000a00 */
[----:B-1----:R-:W-:Y:S01]  /*2150*/  IMAD.WIDE.U32 R2, R0, 0x8, R2 ;  /* 0x0000000800027825 */ /* 0x002fe200078e0002 */
[----:B0-----:R-:W0:Y:S04]  /*2160*/  F2F.F64.F32 R4, R4 ;  /* 0x0000000400047310 */ /* 0x001e280000201800 */
[----:B0-----:R-:W-:Y:S01]  /*2170*/  REDG.E.ADD.F64.RN.STRONG.GPU desc[UR6][R2.64], R4 ;  /* 0x00000004020079a6 */ /* 0x001fe2000c12ff06 */
[----:B------:R-:W-:Y:S05]  /*2180*/  EXIT ;  /* 0x000000000000794d */ /* 0x000fea0003800000 */
        .weak           $__internal_0_$__cuda_sm3x_div_rn_noftz_f32_slowpath
        .type           $__internal_0_$__cuda_sm3x_div_rn_noftz_f32_slowpath,@function
        .size           $__internal_0_$__cuda_sm3x_div_rn_noftz_f32_slowpath,(.L_x_98 - $__internal_0_$__cuda_sm3x_div_rn_noftz_f32_slowpath)
$__internal_0_$__cuda_sm3x_div_rn_noftz_f32_slowpath:
[----:B------:R-:W-:Y:S01]  /*2190*/  SHF.R.U32.HI R19, RZ, 0x17, R9 ;  /* 0x00000017ff137819 */ /* 0x000fe20000011609 */
[----:B------:R-:W-:Y:S01]  /*21a0*/  BSSY.RECONVERGENT B1, `(.L_x_79) ;  /* 0x0000064000017945 */ /* 0x000fe20003800200 */
[----:B------:R-:W-:Y:S01]  /*21b0*/  SHF.R.U32.HI R23, RZ, 0x17, R17 ;  /* 0x00000017ff177819 */ /* 0x000fe20000011611 */
[----:B------:R-:W-:Y:S01]  /*21c0*/  IMAD.MOV.U32 R26, RZ, RZ, R9 ;  /* 0x000000ffff1a7224 */ /* 0x000fe200078e0009 */
[----:B------:R-:W-:Y:S02]  /*21d0*/  LOP3.LUT R19, R19, 0xff, RZ, 0xc0, !PT ;  /* 0x000000ff13137812 */ /* 0x000fe400078ec0ff */
[----:B------:R-:W-:-:S03]  /*21e0*/  LOP3.LUT R23, R23, 0xff, RZ, 0xc0, !PT ;  /* 0x000000ff17177812 */ /* 0x000fc600078ec0ff */
[----:B------:R-:W-:Y:S01]  /*21f0*/  VIADD R24, R19, 0xffffffff ;  /* 0xffffffff13187836 */ /* 0x000fe20000000000 */
[----:B------:R-:W-:-:S04]  /*2200*/  IADD3 R21, PT, PT, R23, -0x1, RZ ;  /* 0xffffffff17157810 */ /* 0x000fc80007ffe0ff */
[----:B------:R-:W-:-:S04]  /*2210*/  ISETP.GT.U32.AND P0, PT, R24, 0xfd, PT ;  /* 0x000000fd1800780c */ /* 0x000fc80003f04070 */
[----:B------:R-:W-:-:S13]  /*2220*/  ISETP.GT.U32.OR P0, PT, R21, 0xfd, P0 ;  /* 0x000000fd1500780c */ /* 0x000fda0000704470 */
[----:B------:R-:W-:Y:S01]  /*2230*/  @!P0 IMAD.MOV.U32 R21, RZ, RZ, RZ ;  /* 0x000000ffff158224 */ /* 0x000fe200078e00ff */
[----:B------:R-:W-:Y:S06]  /*2240*/  @!P0 BRA `(.L_x_80) ;  /* 0x0000000000608947 */ /* 0x000fec0003800000 */
[----:B------:R-:W-:Y:S02]  /*2250*/  FSETP.GTU.FTZ.AND P0, PT, |R17|, +INF , PT ;  /* 0x7f8000001100780b */ /* 0x000fe40003f1c200 */
[----:B------:R-:W-:-:S04]  /*2260*/  FSETP.GTU.FTZ.AND P1, PT, |R9|, +INF , PT ;  /* 0x7f8000000900780b */ /* 0x000fc80003f3c200 */
[----:B------:R-:W-:-:S13]  /*2270*/  PLOP3.LUT P0, PT, P0, P1, PT, 0xf8, 0x8f ;  /* 0x00000000008f781c */ /* 0x000fda0000703f70 */
[----:B------:R-:W-:Y:S05]  /*2280*/  @P0 BRA `(.L_x_81) ;  /* 0x0000000400500947 */ /* 0x000fea0003800000 */
[----:B------:R-:W-:-:S13]  /*2290*/  LOP3.LUT P0, RZ, R26, 0x7fffffff, R17, 0xc8, !PT ;  /* 0x7fffffff1aff7812 */ /* 0x000fda000780c811 */
[----:B------:R-:W-:Y:S05]  /*22a0*/  @!P0 BRA `(.L_x_82) ;  /* 0x0000000400408947 */ /* 0x000fea0003800000 */
[----:B------:R-:W-:Y:S02]  /*22b0*/  FSETP.NEU.FTZ.AND P2, PT, |R17|, +INF , PT ;  /* 0x7f8000001100780b */ /* 0x000fe40003f5d200 */
[----:B------:R-:W-:Y:S02]  /*22c0*/  FSETP.NEU.FTZ.AND P1, PT, |R9|, +INF , PT ;  /* 0x7f8000000900780b */ /* 0x000fe40003f3d200 */
[----:B------:R-:W-:-:S11]  /*22d0*/  FSETP.NEU.FTZ.AND P0, PT, |R17|, +INF , PT ;  /* 0x7f8000001100780b */ /* 0x000fd60003f1d200 */
[----:B------:R-:W-:Y:S05]  /*22e0*/  @!P1 BRA !P2, `(.L_x_82) ;  /* 0x0000000400309947 */ /* 0x000fea0005000000 */
[----:B------:R-:W-:-:S04]  /*22f0*/  LOP3.LUT P2, RZ, R17, 0x7fffffff, RZ, 0xc0, !PT ;  /* 0x7fffffff11ff7812 */ /* 0x000fc8000784c0ff */
[----:B------:R-:W-:-:S13]  /*2300*/  PLOP3.LUT P1, PT, P1, P2, PT, 0x2f, 0xf2 ;  /* 0x0000000000f2781c */ /* 0x000fda0000f24577 */
[----:B------:R-:W-:Y:S05]  /*2310*/  @P1 BRA `(.L_x_83) ;  /* 0x00000004001c1947 */ /* 0x000fea0003800000 */
[----:B------:R-:W-:-:S04]  /*2320*/  LOP3.LUT P1, RZ, R26, 0x7fffffff, RZ, 0xc0, !PT ;  /* 0x7fffffff1aff7812 */ /* 0x000fc8000782c0ff */
[----:B------:R-:W-:-:S13]  /*2330*/  PLOP3.LUT P0, PT, P0, P1, PT, 0x2f, 0xf2 ;  /* 0x0000000000f2781c */ /* 0x000fda0000702577 */
[----:B------:R-:W-:Y:S05]  /*2340*/  @P0 BRA `(.L_x_84) ;  /* 0x0000000400040947 */ /* 0x000fea0003800000 */
[----:B------:R-:W-:Y:S02]  /*2350*/  IADD3 R21, PT, PT, R23, -0x1, RZ ;  /* 0xffffffff17157810 */ /* 0x000fe40007ffe0ff */
[----:B------:R-:W-:Y:S02]  /*2360*/  ISETP.GE.AND P1, PT, R24, RZ, PT ;  /* 0x000000ff1800720c */ /* 0x000fe40003f26270 */
[----:B------:R-:W-:-:S11]  /*2370*/  ISETP.GE.AND P0, PT, R21, RZ, PT ;  /* 0x000000ff1500720c */ /* 0x000fd60003f06270 */
[----:B------:R-:W-:Y:S02]  /*2380*/  @!P1 FFMA R26, R9, 1.84467440737095516160e+19, RZ ;  /* 0x5f800000091a9823 */ /* 0x000fe400000000ff */
[----:B------:R-:W-:Y:S02]  /*2390*/  @P0 IMAD.MOV.U32 R21, RZ, RZ, RZ ;  /* 0x000000ffff150224 */ /* 0x000fe400078e00ff */
[----:B------:R-:W-:Y:S01]  /*23a0*/  @!P0 FFMA R17, R17, 1.84467440737095516160e+19, RZ ;  /* 0x5f80000011118823 */ /* 0x000fe200000000ff */
[----:B------:R-:W-:-:S05]  /*23b0*/  @!P0 IMAD.MOV.U32 R21, RZ, RZ, -0x40 ;  /* 0xffffffc0ff158424 */ /* 0x000fca00078e00ff */
[----:B------:R-:W-:-:S07]  /*23c0*/  @!P1 IADD3 R21, PT, PT, R21, 0x40, RZ ;  /* 0x0000004015159810 */ /* 0x000fce0007ffe0ff */
.L_x_80:
[----:B------:R-:W-:Y:S01]  /*23d0*/  LEA R27, R19, 0xc0800000, 0x17 ;  /* 0xc0800000131b7811 */ /* 0x000fe200078eb8ff */
[----:B------:R-:W-:Y:S01]  /*23e0*/  VIADD R28, R23, 0xffffff81 ;  /* 0xffffff81171c7836 */ /* 0x000fe20000000000 */
[----:B------:R-:W-:Y:S03]  /*23f0*/  BSSY.RECONVERGENT B2, `(.L_x_85) ;  /* 0x0000035000027945 */ /* 0x000fe60003800200 */
[----:B------:R-:W-:Y:S02]  /*2400*/  IMAD.IADD R27, R26, 0x1, -R27 ;  /* 0x000000011a1b7824 */ /* 0x000fe400078e0a1b */
[C---:B------:R-:W-:Y:S01]  /*2410*/  IMAD R17, R28.reuse, -0x800000, R17 ;  /* 0xff8000001c117824 */ /* 0x040fe200078e0211 */
[----:B------:R-:W-:Y:S01]  /*2420*/  IADD3 R28, PT, PT, R28, 0x7f, -R19 ;  /* 0x0000007f1c1c7810 */ /* 0x000fe20007ffe813 */
[----:B------:R-:W0:Y:S01]  /*2430*/  MUFU.RCP R25, R27 ;  /* 0x0000001b00197308 */ /* 0x000e220000001000 */
[----:B------:R-:W-:-:S02]  /*2440*/  FADD.FTZ R24, -R27, -RZ ;  /* 0x800000ff1b187221 */ /* 0x000fc40000010100 */
[----:B------:R-:W-:Y:S02]  /*2450*/  IADD3 R28, PT, PT, R28, R21, RZ ;  /* 0x000000151c1c7210 */ /* 0x000fe40007ffe0ff */
[----:B0-----:R-:W-:-:S04]  /*2460*/  FFMA R26, R25, R24, 1 ;  /* 0x3f800000191a7423 */ /* 0x001fc80000000018 */
[----:B------:R-:W-:-:S04]  /*2470*/  FFMA R26, R25, R26, R25 ;  /* 0x0000001a191a7223 */ /* 0x000fc80000000019 */
[----:B------:R-:W-:-:S04]  /*2480*/  FFMA R23, R17, R26, RZ ;  /* 0x0000001a11177223 */ /* 0x000fc800000000ff */
[----:B------:R-:W-:-:S04]  /*2490*/  FFMA R25, R24, R23, R17 ;  /* 0x0000001718197223 */ /* 0x000fc80000000011 */
[----:B------:R-:W-:-:S04]  /*24a0*/  FFMA R25, R26, R25, R23 ;  /* 0x000000191a197223 */ /* 0x000fc80000000017 */
[----:B------:R-:W-:-:S04]  /*24b0*/  FFMA R24, R24, R25, R17 ;  /* 0x0000001918187223 */ /* 0x000fc80000000011 */
[----:B------:R-:W-:-:S05]  /*24c0*/  FFMA R17, R26, R24, R25 ;  /* 0x000000181a117223 */ /* 0x000fca0000000019 */
[----:B------:R-:W-:-:S04]  /*24d0*/  SHF.R.U32.HI R19, RZ, 0x17, R17 ;  /* 0x00000017ff137819 */ /* 0x000fc80000011611 */
[----:B------:R-:W-:-:S05]  /*24e0*/  LOP3.LUT R19, R19, 0xff, RZ, 0xc0, !PT ;  /* 0x000000ff13137812 */ /* 0x000fca00078ec0ff */
[----:B------:R-:W-:-:S04]  /*24f0*/  IMAD.IADD R19, R19, 0x1, R28 ;  /* 0x0000000113137824 */ /* 0x000fc800078e021c */
[----:B------:R-:W-:-:S05]  /*2500*/  VIADD R21, R19, 0xffffffff ;  /* 0xffffffff13157836 */ /* 0x000fca0000000000 */
[----:B------:R-:W-:-:S13]  /*2510*/  ISETP.GE.U32.AND P0, PT, R21, 0xfe, PT ;  /* 0x000000fe1500780c */ /* 0x000fda0003f06070 */
[----:B------:R-:W-:Y:S05]  /*2520*/  @!P0 BRA `(.L_x_86) ;  /* 0x0000000000808947 */ /* 0x000fea0003800000 */
[----:B------:R-:W-:-:S13]  /*2530*/  ISETP.GT.AND P0, PT, R19, 0xfe, PT ;  /* 0x000000fe1300780c */ /* 0x000fda0003f04270 */
[----:B------:R-:W-:Y:S05]  /*2540*/  @P0 BRA `(.L_x_87) ;  /* 0x00000000006c0947 */ /* 0x000fea0003800000 */
[----:B------:R-:W-:-:S13]  /*2550*/  ISETP.GE.AND P0, PT, R19, 0x1, PT ;  /* 0x000000011300780c */ /* 0x000fda0003f06270 */
[----:B------:R-:W-:Y:S05]  /*2560*/  @P0 BRA `(.L_x_88) ;  /* 0x0000000000740947 */ /* 0x000fea0003800000 */
[----:B------:R-:W-:Y:S02]  /*2570*/  ISETP.GE.AND P0, PT, R19, -0x18, PT ;  /* 0xffffffe81300780c */ /* 0x000fe40003f06270 */
[----:B------:R-:W-:-:S11]  /*2580*/  LOP3.LUT R17, R17, 0x80000000, RZ, 0xc0, !PT ;  /* 0x8000000011117812 */ /* 0x000fd600078ec0ff */
[----:B------:R-:W-:Y:S05]  /*2590*/  @!P0 BRA `(.L_x_88) ;  /* 0x0000000000688947 */ /* 0x000fea0003800000 */
[CCC-:B------:R-:W-:Y:S01]  /*25a0*/  FFMA.RZ R21, R26.reuse, R24.reuse, R25.reuse ;  /* 0x000000181a157223 */ /* 0x1c0fe2000000c019 */
[CCC-:B------:R-:W-:Y:S01]  /*25b0*/  FFMA.RP R23, R26.reuse, R24.reuse, R25.reuse ;  /* 0x000000181a177223 */ /* 0x1c0fe20000008019 */
[----:B------:R-:W-:Y:S01]  /*25c0*/  FFMA.RM R26, R26, R24, R25 ;  /* 0x000000181a1a7223 */ /* 0x000fe20000004019 */
[----:B------:R-:W-:Y:S02]  /*25d0*/  IADD3 R24, PT, PT, R19, 0x20, RZ ;  /* 0x0000002013187810 */ /* 0x000fe40007ffe0ff */
[----:B------:R-:W-:Y:S02]  /*25e0*/  LOP3.LUT R21, R21, 0x7fffff, RZ, 0xc0, !PT ;  /* 0x007fffff15157812 */ /* 0x000fe400078ec0ff */
[----:B------:R-:W-:Y:S02]  /*25f0*/  ISETP.NE.AND P2, PT, R19, RZ, PT ;  /* 0x000000ff1300720c */ /* 0x000fe40003f45270 */
[----:B------:R-:W-:Y:S02]  /*2600*/  LOP3.LUT R21, R21, 0x800000, RZ, 0xfc, !PT ;  /* 0x0080000015157812 */ /* 0x000fe400078efcff */
[----:B------:R-:W-:Y:S01]  /*2610*/  ISETP.NE.AND P1, PT, R19, RZ, PT ;  /* 0x000000ff1300720c */ /* 0x000fe20003f25270 */
[----:B------:R-:W-:Y:S01]  /*2620*/  IMAD.MOV R19, RZ, RZ, -R19 ;  /* 0x000000ffff137224 */ /* 0x000fe200078e0a13 */
[----:B------:R-:W-:-:S02]  /*2630*/  SHF.L.U32 R24, R21, R24, RZ ;  /* 0x0000001815187219 */ /* 0x000fc400000006ff */
[----:B------:R-:W-:Y:S02]  /*2640*/  FSETP.NEU.FTZ.AND P0, PT, R23, R26, PT ;  /* 0x0000001a1700720b */ /* 0x000fe40003f1d000 */
[----:B------:R-:W-:Y:S02]  /*2650*/  SEL R26, R19, RZ, P2 ;  /* 0x000000ff131a7207 */ /* 0x000fe40001000000 */
[----:B------:R-:W-:Y:S02]  /*2660*/  ISETP.NE.AND P1, PT, R24, RZ, P1 ;  /* 0x000000ff1800720c */ /* 0x000fe40000f25270 */
[----:B------:R-:W-:Y:S02]  /*2670*/  SHF.R.U32.HI R24, RZ, R26, R21 ;  /* 0x0000001aff187219 */ /* 0x000fe40000011615 */
[----:B------:R-:W-:Y:S02]  /*2680*/  PLOP3.LUT P0, PT, P0, P1, PT, 0xf8, 0x8f ;  /* 0x00000000008f781c */ /* 0x000fe40000703f70 */
[----:B------:R-:W-:-:S02]  /*2690*/  SHF.R.U32.HI R19, RZ, 0x1, R24 ;  /* 0x00000001ff137819 */ /* 0x000fc40000011618 */
[----:B------:R-:W-:-:S04]  /*26a0*/  SEL R26, RZ, 0x1, !P0 ;  /* 0x00000001ff1a7807 */ /* 0x000fc80004000000 */
[----:B------:R-:W-:-:S04]  /*26b0*/  LOP3.LUT R21, R26, 0x1, R19, 0xf8, !PT ;  /* 0x000000011a157812 */ /* 0x000fc800078ef813 */
[----:B------:R-:W-:-:S05]  /*26c0*/  LOP3.LUT R24, R21, R24, RZ, 0xc0, !PT ;  /* 0x0000001815187212 */ /* 0x000fca00078ec0ff */
[----:B------:R-:W-:-:S05]  /*26d0*/  IMAD.IADD R24, R19, 0x1, R24 ;  /* 0x0000000113187824 */ /* 0x000fca00078e0218 */
[----:B------:R-:W-:Y:S01]  /*26e0*/  LOP3.LUT R17, R24, R17, RZ, 0xfc, !PT ;  /* 0x0000001118117212 */ /* 0x000fe200078efcff */
[----:B------:R-:W-:Y:S06]  /*26f0*/  BRA `(.L_x_88) ;  /* 0x0000000000107947 */ /* 0x000fec0003800000 */
.L_x_87:
[----:B------:R-:W-:-:S04]  /*2700*/  LOP3.LUT R17, R17, 0x80000000, RZ, 0xc0, !PT ;  /* 0x8000000011117812 */ /* 0x000fc800078ec0ff */
[----:B------:R-:W-:Y:S01]  /*2710*/  LOP3.LUT R17, R17, 0x7f800000, RZ, 0xfc, !PT ;  /* 0x7f80000011117812 */ /* 0x000fe200078efcff */
[----:B------:R-:W-:Y:S06]  /*2720*/  BRA `(.L_x_88) ;  /* 0x0000000000047947 */ /* 0x000fec0003800000 */
.L_x_86:
[----:B------:R-:W-:-:S07]  /*2730*/  LEA R17, R28, R17, 0x17 ;  /* 0x000000111c117211 */ /* 0x000fce00078eb8ff */
.L_x_88:
[----:B------:R-:W-:Y:S05]  /*2740*/  BSYNC.RECONVERGENT B2 ;  /* 0x0000000000027941 */ /* 0x000fea0003800200 */
.L_x_85:
[----:B------:R-:W-:Y:S05]  /*2750*/  BRA `(.L_x_89) ;  /* 0x0000000000207947 */ /* 0x000fea0003800000 */
.L_x_84:
[----:B------:R-:W-:-:S04]  /*2760*/  LOP3.LUT R17, R26, 0x80000000, R17, 0x48, !PT ;  /* 0x800000001a117812 */ /* 0x000fc800078e4811 */
[----:B------:R-:W-:Y:S01]  /*2770*/  LOP3.LUT R17, R17, 0x7f800000, RZ, 0xfc, !PT ;  /* 0x7f80000011117812 */ /* 0x000fe200078efcff */
[----:B------:R-:W-:Y:S06]  /*2780*/  BRA `(.L_x_89) ;  /* 0x0000000000147947 */ /* 0x000fec0003800000 */
.L_x_83:
[----:B------:R-:W-:Y:S01]  /*2790*/  LOP3.LUT R17, R26, 0x80000000, R17, 0x48, !PT ;  /* 0x800000001a117812 */ /* 0x000fe200078e4811 */
[----:B------:R-:W-:Y:S06]  /*27a0*/  BRA `(.L_x_89) ;  /* 0x00000000000c7947 */ /* 0x000fec0003800000 */
.L_x_82:
[----:B------:R-:W0:Y:S01]  /*27b0*/  MUFU.RSQ R17, -QNAN ;  /* 0xffc0000000117908 */ /* 0x000e220000001400 */
[----:B------:R-:W-:Y:S05]  /*27c0*/  BRA `(.L_x_89) ;  /* 0x0000000000047947 */ /* 0x000fea0003800000 */
.L_x_81:
[----:B------:R-:W-:-:S07]  /*27d0*/  FADD.FTZ R17, R17, R9 ;  /* 0x0000000911117221 */ /* 0x000fce0000010000 */
.L_x_89:
[----:B------:R-:W-:Y:S05]  /*27e0*/  BSYNC.RECONVERGENT B1 ;  /* 0x0000000000017941 */ /* 0x000fea0003800200 */
.L_x_79:
[----:B------:R-:W-:-:S04]  /*27f0*/  IMAD.MOV.U32 R23, RZ, RZ, 0x0 ;  /* 0x00000000ff177424 */ /* 0x000fc800078e00ff */
[----:B0-----:R-:W-:Y:S05]  /*2800*/  RET.REL.NODEC R22 `(calBusV) ;  /* 0xffffffd416fc7950 */ /* 0x001fea0003c3ffff */
.L_x_90:
[----:B------:R-:W-:-:S00]  /*2810*/  BRA `(.L_x_90) ;  /* 0xfffffffc00fc7947 */ /* 0x000fc0000383ffff */
[----:B------:R-:W-:-:S00]  /*2820*/  NOP ;  /* 0x0000000000007918 */ /* 0x000fc00000000000 */
        /* <DEDUP_REMOVED lines=13> */
.L_x_98:


//--------------------- .text.update              --------------------------
	.section	.text.update,"ax",@progbits
	.align	128
        .global         update
        .type           update,@function
        .size           update,(.L_x_100 - update)
        .other          update,@"STO_CUDA_ENTRY STV_DEFAULT"
update:
.text.update:
[----:B------:R-:W-:Y:S01]  /*0000*/  LDC R1, c[0x0][0x37c] ;  /* 0x0000df00ff017b82 */ /* 0x000fe20000000800 */
[----:B------:R-:W0:Y:S07]  /*0010*/  S2R R0, SR_TID.X ;  /* 0x0000000000007919 */ /* 0x000e2e0000002100 */
[----:B------:R-:W0:Y:S01]  /*0020*/  S2UR UR4, SR_CTAID.X ;  /* 0x00000000000479c3 */ /* 0x000e220000002500 */
[----:B------:R-:W1:Y:S07]  /*0030*/  LDCU UR5, c[0x0][0x3d8] ;  /* 0x00007b00ff0577ac */ /* 0x000e6e0008000800 */
[----:B------:R-:W0:Y:S02]  /*0040*/  LDC R11, c[0x0][0x360] ;  /* 0x0000d800ff0b7b82 */ /* 0x000e240000000800 */
[----:B0-----:R-:W-:-:S05]  /*0050*/  IMAD R11, R11, UR4, R0 ;  /* 0x000000040b0b7c24 */ /* 0x001fca000f8e0200 */
[----:B-1----:R-:W-:-:S13]  /*0060*/  ISETP.GE.AND P0, PT, R11, UR5, PT ;  /* 0x000000050b007c0c */ /* 0x002fda000bf06270 */
[----:B------:R-:W-:Y:S05]  /*0070*/  @P0 EXIT ;  /* 0x000000000000094d */ /* 0x000fea0003800000 */
[----:B------:R-:W0:Y:S01]  /*0080*/  LDC R13, c[0x0][0x3dc] ;  /* 0x0000f700ff0d7b82 */ /* 0x000e220000000800 */
[----:B------:R-:W1:Y:S01]  /*0090*/  LDCU.64 UR4, c[0x0][0x358] ;  /* 0x00006b00ff0477ac */ /* 0x000e620008000a00 */
[----:B------:R-:W-:Y:S01]  /*00a0*/  ISETP.GE.AND P2, PT, R11, RZ, PT ;  /* 0x000000ff0b00720c */ /* 0x000fe20003f46270 */
[----:B------:R-:W2:Y:S05]  /*00b0*/  LDCU UR6, c[0x0][0x380] ;  /* 0x00007000ff0677ac */ /* 0x000eaa0008000800 */
[----:B------:R-:W3:Y:S08]  /*00c0*/  LDC.64 R14, c[0x0][0x388] ;  /* 0x0000e200ff0e7b82 */ /* 0x000ef00000000a00 */
[----:B------:R-:W4:Y:S01]  /*00d0*/  LDC.64 R16, c[0x0][0x3a0] ;  /* 0x0000e800ff107b82 */ /* 0x000f220000000a00 */
[----:B0-----:R-:W-:-:S07]  /*00e0*/  IABS R19, R13 ;  /* 0x0000000d00137213 */ /* 0x001fce0000000000 */
[----:B------:R-:W0:Y:S01]  /*00f0*/  LDC.64 R8, c[0x0][0x390] ;  /* 0x0000e400ff087b82 */ /* 0x000e220000000a00 */
[----:B------:R-:W5:Y:S01]  /*0100*/  I2F.RP R0, R19 ;  /* 0x0000001300007306 */ /* 0x000f620000209400 */
[----:B---3--:R-:W-:-:S06]  /*0110*/  IMAD.WIDE R14, R11, 0x4, R14 ;  /* 0x000000040b0e7825 */ /* 0x008fcc00078e020e */
[----:B------:R-:W3:Y:S01]  /*0120*/  LDC.64 R6, c[0x0][0x3a8] ;  /* 0x0000ea00ff067b82 */ /* 0x000ee20000000a00 */
[----:B-1----:R-:W2:Y:S01]  /*0130*/  LDG.E R10, desc[UR4][R14.64] ;  /* 0x000000040e0a7981 */ /* 0x002ea2000c1e1900 */
[----:B-----5:R-:W1:Y:S02]  /*0140*/  MUFU.RCP R0, R0 ;  /* 0x0000000000007308 */ /* 0x020e640000001000 */
[----:B-1----:R-:W-:-:S06]  /*0150*/  IADD3 R2, PT, PT, R0, 0xffffffe, RZ ;  /* 0x0ffffffe00027810 */ /* 0x002fcc0007ffe0ff */
[----:B------:R1:W5:Y:S02]  /*0160*/  F2I.FTZ.U32.TRUNC.NTZ R3, R2 ;  /* 0x0000000200037305 */ /* 0x000364000021f000 */
[----:B-1----:R-:W-:Y:S01]  /*0170*/  HFMA2 R2, -RZ, RZ, 0, 0 ;  /* 0x00000000ff027431 */ /* 0x002fe200000001ff */
[----:B-----5:R-:W-:-:S05]  /*0180*/  IADD3 R4, PT, PT, RZ, -R3, RZ ;  /* 0x80000003ff047210 */ /* 0x020fca0007ffe0ff */
[----:B------:R-:W-:Y:S01]  /*0190*/  IMAD R5, R4, R19, RZ ;  /* 0x0000001304057224 */ /* 0x000fe200078e02ff */
[----:B------:R-:W-:-:S03]  /*01a0*/  IABS R4, R11 ;  /* 0x0000000b00047213 */ /* 0x000fc60000000000 */
[----:B------:R-:W-:-:S06]  /*01b0*/  IMAD.HI.U32 R3, R3, R5, R2 ;  /* 0x0000000503037227 */ /* 0x000fcc00078e0002 */
[----:B------:R-:W-:-:S05]  /*01c0*/  IMAD.HI.U32 R3, R3, R4, RZ ;  /* 0x0000000403037227 */ /* 0x000fca00078e00ff */
[----:B------:R-:W-:-:S05]  /*01d0*/  IADD3 R3, PT, PT, -R3, RZ, RZ ;  /* 0x000000ff03037210 */ /* 0x000fca0007ffe1ff */
[C---:B------:R-:W-:Y:S02]  /*01e0*/  IMAD R0, R19.reuse, R3, R4 ;  /* 0x0000000313007224 */ /* 0x040fe400078e0204 */
[----:B------:R-:W1:Y:S03]  /*01f0*/  LDC.64 R2, c[0x0][0x3b0] ;  /* 0x0000ec00ff027b82 */ /* 0x000e660000000a00 */
[----:B------:R-:W-:-:S05]  /*0200*/  ISETP.GT.U32.AND P0, PT, R19, R0, PT ;  /* 0x000000001300720c */ /* 0x000fca0003f04070 */
[----:B------:R-:W5:Y:S08]  /*0210*/  LDC.64 R4, c[0x0][0x398] ;  /* 0x0000e600ff047b82 */ /* 0x000f700000000a00 */
[----:B------:R-:W-:Y:S01]  /*0220*/  @!P0 IMAD.IADD R0, R0, 0x1, -R19 ;  /* 0x0000000100008824 */ /* 0x000fe200078e0a13 */
[----:B------:R-:W-:-:S04]  /*0230*/  ISETP.NE.AND P0, PT, R13, RZ, PT ;  /* 0x000000ff0d00720c */ /* 0x000fc80003f05270 */
[----:B------:R-:W-:Y:S01]  /*0240*/  ISETP.GT.U32.AND P1, PT, R19, R0, PT ;  /* 0x000000001300720c */ /* 0x000fe20003f24070 */
[----:B----4-:R-:W-:-:S04]  /*0250*/  IMAD.WIDE R16, R11, 0x4, R16 ;  /* 0x000000040b107825 */ /* 0x010fc800078e0210 */
[----:B-1----:R-:W-:-:S05]  /*0260*/  IMAD.WIDE R2, R11, 0x4, R2 ;  /* 0x000000040b027825 */ /* 0x002fca00078e0202 */
[----:B------:R-:W4:Y:S03]  /*0270*/  LDG.E R12, desc[UR4][R2.64] ;  /* 0x00000004020c7981 */ /* 0x000f26000c1e1900 */
[----:B------:R-:W-:Y:S01]  /*0280*/  @!P1 IADD3 R0, PT, PT, R0, -R19, RZ ;  /* 0x8000001300009210 */ /* 0x000fe20007ffe0ff */
[----:B-----5:R-:W-:-:S03]  /*0290*/  IMAD.WIDE R4, R11, 0x4, R4 ;  /* 0x000000040b047825 */ /* 0x020fc600078e0204 */
[----:B------:R-:W-:Y:S02]  /*02a0*/  @!P2 IADD3 R0, PT, PT, -R0, RZ, RZ ;  /* 0x000000ff0000a210 */ /* 0x000fe40007ffe1ff */
[----:B------:R-:W-:Y:S01]  /*02b0*/  @!P0 LOP3.LUT R0, RZ, R13, RZ, 0x33, !PT ;  /* 0x0000000dff008212 */ /* 0x000fe200078e33ff */
[----:B0-----:R-:W-:Y:S01]  /*02c0*/  IMAD.WIDE R18, R11, 0x4, R8 ;  /* 0x000000040b127825 */ /* 0x001fe200078e0208 */
[----:B------:R-:W5:Y:S04]  /*02d0*/  LDG.E R13, desc[UR4][R16.64] ;  /* 0x00000004100d7981 */ /* 0x000f68000c1e1900 */
[----:B------:R-:W5:Y:S01]  /*02e0*/  LDG.E R8, desc[UR4][R4.64] ;  /* 0x0000000404087981 */ /* 0x000f62000c1e1900 */
[C---:B---3--:R-:W-:Y:S02]  /*02f0*/  IMAD.WIDE R20, R0.reuse, 0x4, R6 ;  /* 0x0000000400147825 */ /* 0x048fe400078e0206 */
[----:B------:R-:W0:Y:S01]  /*0300*/  LDC.64 R6, c[0x0][0x3b8] ;  /* 0x0000ee00ff067b82 */ /* 0x000e220000000a00 */
[----:B------:R-:W3:Y:S04]  /*0310*/  LDG.E R22, desc[UR4][R18.64] ;  /* 0x0000000412167981 */ /* 0x000ee8000c1e1900 */
[----:B------:R-:W3:Y:S01]  /*0320*/  LDG.E R21, desc[UR4][R20.64] ;  /* 0x0000000414157981 */ /* 0x000ee2000c1e1900 */
[----:B0-----:R-:W-:-:S06]  /*0330*/  IMAD.WIDE R6, R0, 0x4, R6 ;  /* 0x0000000400067825 */ /* 0x001fcc00078e0206 */
[----:B------:R0:W3:Y:S01]  /*0340*/  LDG.E R7, desc[UR4][R6.64] ;  /* 0x0000000406077981 */ /* 0x0000e2000c1e1900 */
[----:B------:R-:W-:Y:S01]  /*0350*/  UMOV UR7, 0x3ff7f006 ;  /* 0x3ff7f00600077882 */ /* 0x000fe20000000000 */
[----:B------:R-:W-:Y:S01]  /*0360*/  BSSY.RECONVERGENT B0, `(.L_x_91) ;  /* 0x0000019000007945 */ /* 0x000fe20003800200 */
[----:B--2---:R-:W1:Y:S01]  /*0370*/  F2F.F64.F32 R10, R10 ;  /* 0x0000000a000a7310 */ /* 0x004e620000201800 */
[----:B----4-:R-:W-:Y:S01]  /*0380*/  FMUL R14, R12, UR6 ;  /* 0x000000060c0e7c20 */ /* 0x010fe20008400000 */
[----:B------:R-:W-:-:S06]  /*0390*/  UMOV UR6, 0x8db8bac7 ;  /* 0x8db8bac700067882 */ /* 0x000fcc0000000000 */
[----:B------:R-:W-:Y:S01]  /*03a0*/  F2F.F64.F32 R14, R14 ;  /* 0x0000000e000e7310 */ /* 0x000fe20000201800 */
[----:B-----5:R-:W-:-:S07]  /*03b0*/  FADD R13, R13, -R8 ;  /* 0x800000080d0d7221 */ /* 0x020fce0000000000 */
[----:B---3--:R-:W2:Y:S01]  /*03c0*/  F2F.F64.F32 R16, R22 ;  /* 0x0000001600107310 */ /* 0x008ea20000201800 */
[----:B------:R-:W-:-:S07]  /*03d0*/  FADD R18, -R8, R21 ;  /* 0x0000001508127221 */ /* 0x000fce0000000100 */
[----:B------:R-:W3:Y:S01]  /*03e0*/  F2F.F64.F32 R12, R13 ;  /* 0x0000000d000c7310 */ /* 0x000ee20000201800 */
[----:B-1----:R-:W-:Y:S01]  /*03f0*/  DMUL R8, R10, UR6 ;  /* 0x000000060a087c28 */ /* 0x002fe20008000000 */
[----:B------:R-:W1:Y:S06]  /*0400*/  LDC.64 R10, c[0x0][0x3c8] ;  /* 0x0000f200ff0a7b82 */ /* 0x000e6c0000000a00 */
[----:B------:R-:W4:Y:S01]  /*0410*/  F2F.F64.F32 R18, R18 ;  /* 0x0000001200127310 */ /* 0x000f220000201800 */
[----:B--2---:R-:W-:Y:S02]  /*0420*/  DMUL R16, R16, UR6 ;  /* 0x0000000610107c28 */ /* 0x004fe40008000000 */
[----:B---3--:R-:W-:-:S08]  /*0430*/  DFMA R8, R8, R12, R14 ;  /* 0x0000000c0808722b */ /* 0x008fd0000000000e */
[----:B----4-:R-:W-:-:S06]  /*0440*/  DFMA R8, R16, R18, R8 ;  /* 0x000000121008722b */ /* 0x010fcc0000000008 */
[----:B0-----:R-:W0:Y:S02]  /*0450*/  F2F.F32.F64 R6, R8 ;  /* 0x0000000800067310 */ /* 0x001e240000301000 */
[----:B0-----:R-:W-:Y:S01]  /*0460*/  FSETP.GT.AND P0, PT, R7, R6, PT ;  /* 0x000000060700720b */ /* 0x001fe20003f04000 */
[----:B-1----:R-:W-:-:S12]  /*0470*/  IMAD.WIDE R10, R0, 0x4, R10 ;  /* 0x00000004000a7825 */ /* 0x002fd800078e020a */
[----:B------:R-:W-:Y:S05]  /*0480*/  @P0 BRA `(.L_x_92) ;  /* 0x0000000000180947 */ /* 0x000fea0003800000 */
[----:B------:R-:W0:Y:S02]  /*0490*/  LDC.64 R8, c[0x0][0x3c0] ;  /* 0x0000f000ff087b82 */ /* 0x000e240000000a00 */
[----:B0-----:R-:W-:-:S06]  /*04a0*/  IMAD.WIDE R8, R0, 0x4, R8 ;  /* 0x0000000400087825 */ /* 0x001fcc00078e0208 */
[----:B------:R-:W2:Y:S01]  /*04b0*/  LDG.E R9, desc[UR4][R8.64] ;  /* 0x0000000408097981 */ /* 0x000ea2000c1e1900 */
[----:B------:R-:W-:Y:S01]  /*04c0*/  IMAD.MOV.U32 R7, RZ, RZ, R6 ;  /* 0x000000ffff077224 */ /* 0x000fe200078e0006 */
[----:B--2---:R-:W-:-:S13]  /*04d0*/  FSETP.GEU.AND P0, PT, R9, R6, PT ;  /* 0x000000060900720b */ /* 0x004fda0003f0e000 */
[----:B------:R-:W-:-:S07]  /*04e0*/  @!P0 MOV R7, R9 ;  /* 0x0000000900078202 */ /* 0x000fce0000000f00 */
.L_x_92:
[----:B------:R-:W-:Y:S05]  /*04f0*/  BSYNC.RECONVERGENT B0 ;  /* 0x0000000000007941 */ /* 0x000fea0003800200 */
.L_x_91:
[----:B------:R0:W-:Y:S04]  /*0500*/  STG.E desc[UR4][R2.64], R7 ;  /* 0x0000000702007986 */ /* 0x0001e8000c101904 */
[----:B------:R-:W2:Y:S04]  /*0510*/  LDG.E R6, desc[UR4][R4.64] ;  /* 0x0000000404067981 */ /* 0x000ea8000c1e1900 */
[----:B------:R-:W3:Y:S01]  /*0520*/  LDG.E R11, desc[UR4][R10.64] ;  /* 0x000000040a0b7981 */ /* 0x000ee2000c1e1900 */
[----:B------:R-:W-:Y:S01]  /*0530*/  BSSY.RECONVERGENT B0, `(.L_x_93) ;  /* 0x000000a000007945 */ /* 0x000fe20003800200 */
[----:B--2---:R-:W-:-:S05]  /*0540*/  FADD R6, R6, R7 ;  /* 0x0000000706067221 */ /* 0x004fca0000000000 */
[----:B---3--:R-:W-:-:S13]  /*0550*/  FSETP.GEU.AND P0, PT, R6, R11, PT ;  /* 0x0000000b0600720b */ /* 0x008fda0003f0e000 */
[----:B0-----:R-:W-:Y:S05]  /*0560*/  @!P0 BRA `(.L_x_94) ;  /* 0x0000000000188947 */ /* 0x001fea0003800000 */
[----:B------:R-:W0:Y:S02]  /*0570*/  LDC.64 R2, c[0x0][0x3d0] ;  /* 0x0000f400ff027b82 */ /* 0x000e240000000a00 */
[----:B0-----:R-:W-:-:S06]  /*0580*/  IMAD.WIDE R2, R0, 0x4, R2 ;  /* 0x0000000400027825 */ /* 0x001fcc00078e0202 */
[----:B------:R-:W2:Y:S01]  /*0590*/  LDG.E R3, desc[UR4][R2.64] ;  /* 0x0000000402037981 */ /* 0x000ea2000c1e1900 */
[----:B------:R-:W-:Y:S02]  /*05a0*/  MOV R11, R6 ;  /* 0x00000006000b7202 */ /* 0x000fe40000000f00 */
[----:B--2---:R-:W-:-:S13]  /*05b0*/  FSETP.GT.AND P0, PT, R6, R3, PT ;  /* 0x000000030600720b */ /* 0x004fda0003f04000 */
[----:B------:R-:W-:-:S07]  /*05c0*/  @P0 MOV R11, R3 ;  /* 0x00000003000b0202 */ /* 0x000fce0000000f00 */
.L_x_94:
[----:B------:R-:W-:Y:S05]  /*05d0*/  BSYNC.RECONVERGENT B0 ;  /* 0x0000000000007941 */ /* 0x000fea0003800200 */
.L_x_93:
[----:B------:R-:W-:Y:S01]  /*05e0*/  STG.E desc[UR4][R4.64], R11 ;  /* 0x0000000b04007986 */ /* 0x000fe2000c101904 */
[----:B------:R-:W-:Y:S05]  /*05f0*/  EXIT ;  /* 0x000000000000794d */ /* 0x000fea0003800000 */
.L_x_95:
        /* <DEDUP_REMOVED lines=16> */
.L_x_100:


//--------------------- .text.warmInitialize      --------------------------
	.section	.text.warmInitialize,"ax",@progbits
	.align	128
        .global         warmInitialize
        .type           warmInitialize,@function
        .size           warmInitialize,(.L_x_101 - warmInitialize)
        .other          warmInitialize,@"STO_CUDA_ENTRY STV_DEFAULT"
warmInitialize:
.text.warmInitialize:
        /* <DEDUP_REMOVED lines=9> */
[----:B------:R-:W-:Y:S01]  /*0090*/  IABS R8, R0 ;  /* 0x0000000000087213 */ /* 0x000fe20000000000 */
[----:B------:R-:W1:Y:S01]  /*00a0*/  LDCU.64 UR4, c[0x0][0x358] ;  /* 0x00006b00ff0477ac */ /* 0x000e620008000a00 */
[----:B------:R-:W-:Y:S02]  /*00b0*/  ISETP.GE.AND P2, PT, R0, RZ, PT ;  /* 0x000000ff0000720c */ /* 0x000fe40003f46270 */
[----:B0-----:R-:W-:-:S04]  /*00c0*/  IABS R9, R10 ;  /* 0x0000000a00097213 */ /* 0x001fc80000000000 */
[----:B------:R-:W0:Y:S08]  /*00d0*/  I2F.RP R4, R9 ;  /* 0x0000000900047306 */ /* 0x000e300000209400 */
[----:B0-----:R-:W0:Y:S02]  /*00e0*/  MUFU.RCP R4, R4 ;  /* 0x0000000400047308 */ /* 0x001e240000001000 */
[----:B0-----:R-:W-:-:S06]  /*00f0*/  IADD3 R2, PT, PT, R4, 0xffffffe, RZ ;  /* 0x0ffffffe04027810 */ /* 0x001fcc0007ffe0ff */
[----:B------:R0:W2:Y:S02]  /*0100*/  F2I.FTZ.U32.TRUNC.NTZ R3, R2 ;  /* 0x0000000200037305 */ /* 0x0000a4000021f000 */
[----:B0-----:R-:W-:Y:S01]  /*0110*/  IMAD.MOV.U32 R2, RZ, RZ, RZ ;  /* 0x000000ffff027224 */ /* 0x001fe200078e00ff */
[----:B--2---:R-:W-:-:S05]  /*0120*/  IADD3 R6, PT, PT, RZ, -R3, RZ ;  /* 0x80000003ff067210 */ /* 0x004fca0007ffe0ff */
[----:B------:R-:W-:Y:S02]  /*0130*/  IMAD R5, R6, R9, RZ ;  /* 0x0000000906057224 */ /* 0x000fe400078e02ff */
[----:B------:R-:W0:Y:S02]  /*0140*/  LDC.64 R6, c[0x0][0x398] ;  /* 0x0000e600ff067b82 */ /* 0x000e240000000a00 */
[----:B------:R-:W-:-:S06]  /*0150*/  IMAD.HI.U32 R3, R3, R5, R2 ;  /* 0x0000000503037227 */ /* 0x000fcc00078e0002 */
[----:B------:R-:W-:Y:S01]  /*0160*/  IMAD.HI.U32 R3, R3, R8, RZ ;  /* 0x0000000803037227 */ /* 0x000fe200078e00ff */
[----:B------:R-:W2:Y:S04]  /*0170*/  LDC.64 R4, c[0x0][0x380] ;  /* 0x0000e000ff047b82 */ /* 0x000ea80000000a00 */
[----:B------:R-:W-:-:S05]  /*0180*/  IADD3 R3, PT, PT, -R3, RZ, RZ ;  /* 0x000000ff03037210 */ /* 0x000fca0007ffe1ff */
[C---:B------:R-:W-:Y:S02]  /*0190*/  IMAD R8, R9.reuse, R3, R8 ;  /* 0x0000000309087224 */ /* 0x040fe400078e0208 */
[----:B------:R-:W3:Y:S03]  /*01a0*/  LDC.64 R2, c[0x0][0x390] ;  /* 0x0000e400ff027b82 */ /* 0x000ee60000000a00 */
[----:B------:R-:W-:Y:S01]  /*01b0*/  ISETP.GT.U32.AND P0, PT, R9, R8, PT ;  /* 0x000000080900720c */ /* 0x000fe20003f04070 */
[----:B--2---:R-:W-:-:S12]  /*01c0*/  IMAD.WIDE R4, R0, 0x4, R4 ;  /* 0x0000000400047825 */ /* 0x004fd800078e0204 */
[----:B------:R-:W-:Y:S01]  /*01d0*/  @!P0 IMAD.IADD R8, R8, 0x1, -R9 ;  /* 0x0000000108088824 */ /* 0x000fe200078e0a09 */
[----:B------:R-:W-:Y:S01]  /*01e0*/  ISETP.NE.AND P0, PT, R10, RZ, PT ;  /* 0x000000ff0a00720c */ /* 0x000fe20003f05270 */
[----:B-1----:R-:W2:Y:S03]  /*01f0*/  LDG.E R5, desc[UR4][R4.64] ;  /* 0x0000000404057981 */ /* 0x002ea6000c1e1900 */
[----:B------:R-:W-:-:S13]  /*0200*/  ISETP.GT.U32.AND P1, PT, R9, R8, PT ;  /* 0x000000080900720c */ /* 0x000fda0003f24070 */
[----:B------:R-:W-:-:S04]  /*0210*/  @!P1 IADD3 R8, PT, PT, R8, -R9, RZ ;  /* 0x8000000908089210 */ /* 0x000fc80007ffe0ff */
[----:B------:R-:W-:Y:S02]  /*0220*/  @!P2 IADD3 R8, PT, PT, -R8, RZ, RZ ;  /* 0x000000ff0808a210 */ /* 0x000fe40007ffe1ff */
[----:B------:R-:W-:-:S05]  /*0230*/  @!P0 LOP3.LUT R8, RZ, R10, RZ, 0x33, !PT ;  /* 0x0000000aff088212 */ /* 0x000fca00078e33ff */
[----:B---3--:R-:W-:-:S04]  /*0240*/  IMAD.WIDE R2, R8, 0x4, R2 ;  /* 0x0000000408027825 */ /* 0x008fc800078e0202 */
[----:B0-----:R-:W-:Y:S02]  /*0250*/  IMAD.WIDE R6, R8, 0x4, R6 ;  /* 0x0000000408067825 */ /* 0x001fe400078e0206 */
[----:B------:R-:W3:Y:S01]  /*0260*/  LDG.E R2, desc[UR4][R2.64] ;  /* 0x0000000402027981 */ /* 0x000ee2000c1e1900 */
[----:B------:R-:W0:Y:S03]  /*0270*/  LDC.64 R8, c[0x0][0x388] ;  /* 0x0000e200ff087b82 */ /* 0x000e260000000a00 */
[----:B------:R-:W3:Y:S01]  /*0280*/  LDG.E R7, desc[UR4][R6.64] ;  /* 0x0000000406077981 */ /* 0x000ee2000c1e1900 */
[----:B0-----:R-:W-:-:S04]  /*0290*/  IMAD.WIDE R8, R0, 0x4, R8 ;  /* 0x0000000400087825 */ /* 0x001fc800078e0208 */
[----:B---3--:R-:W-:-:S04]  /*02a0*/  FADD R10, -R2, R7 ;  /* 0x00000007020a7221 */ /* 0x008fc80000000100 */
[----:B--2---:R-:W-:-:S05]  /*02b0*/  FFMA R11, R5, R10, R2 ;  /* 0x0000000a050b7223 */ /* 0x004fca0000000002 */
[----:B------:R-:W-:Y:S01]  /*02c0*/  STG.E desc[UR4][R8.64], R11 ;  /* 0x0000000b08007986 */ /* 0x000fe2000c101904 */
[----:B------:R-:W-:Y:S05]  /*02d0*/  EXIT ;  /* 0x000000000000794d */ /* 0x000fea0003800000 */
.L_x_96:
        /* <DEDUP_REMOVED lines=10> */
.L_x_101:


//--------------------- .text.initialize          --------------------------
	.section	.text.initialize,"ax",@progbits
	.align	128
        .global         initialize
        .type           initialize,@function
        .size           initialize,(.L_x_102 - initialize)
        .other          initialize,@"STO_CUDA_ENTRY STV_DEFAULT"
initialize:
.text.initialize:
        /* <DEDUP_REMOVED lines=9> */
[----:B------:R-:W-:Y:S01]  /*0090*/  ISETP.GE.AND P2, PT, R0, RZ, PT ;  /* 0x000000ff0000720c */ /* 0x000fe20003f46270 */
[----:B------:R-:W1:Y:S06]  /*00a0*/  LDCU.64 UR4, c[0x0][0x358] ;  /* 0x00006b00ff0477ac */ /* 0x000e6c0008000a00 */
[----:B------:R-:W2:Y:S08]  /*00b0*/  LDC.64 R8, c[0x0][0x3a8] ;  /* 0x0000ea00ff087b82 */ /* 0x000eb00000000a00 */
[----:B------:R-:W3:Y:S01]  /*00c0*/  LDC.64 R12, c[0x0][0x3b0] ;  /* 0x0000ec00ff0c7b82 */ /* 0x000ee20000000a00 */
[----:B0-----:R-:W-:-:S07]  /*00d0*/  IABS R11, R10 ;  /* 0x0000000a000b7213 */ /* 0x001fce0000000000 */
[----:B------:R-:W0:Y:S01]  /*00e0*/  LDC.64 R16, c[0x0][0x3b8] ;  /* 0x0000ee00ff107b82 */ /* 0x000e220000000a00 */
[----:B------:R-:W4:Y:S07]  /*00f0*/  I2F.RP R4, R11 ;  /* 0x0000000b00047306 */ /* 0x000f2e0000209400 */
[----:B------:R-:W5:Y:S01]  /*0100*/  LDC.64 R14, c[0x0][0x388] ;  /* 0x0000e200ff0e7b82 */ /* 0x000f620000000a00 */
[----:B----4-:R-:W4:Y:S02]  /*0110*/  MUFU.RCP R4, R4 ;  /* 0x0000000400047308 */ /* 0x010f240000001000 */
[----:B----4-:R-:W-:-:S06]  /*0120*/  IADD3 R2, PT, PT, R4, 0xffffffe, RZ ;  /* 0x0ffffffe04027810 */ /* 0x010fcc0007ffe0ff */
[----:B------:R4:W1:Y:S02]  /*0130*/  F2I.FTZ.U32.TRUNC.NTZ R3, R2 ;  /* 0x0000000200037305 */ /* 0x000864000021f000 */
[----:B----4-:R-:W-:Y:S01]  /*0140*/  HFMA2 R2, -RZ, RZ, 0, 0 ;  /* 0x00000000ff027431 */ /* 0x010fe200000001ff */
[----:B-1----:R-:W-:-:S05]  /*0150*/  IADD3 R6, PT, PT, RZ, -R3, RZ ;  /* 0x80000003ff067210 */ /* 0x002fca0007ffe0ff */
[----:B------:R-:W-:Y:S01]  /*0160*/  IMAD R5, R6, R11, RZ ;  /* 0x0000000b06057224 */ /* 0x000fe200078e02ff */
[----:B------:R-:W-:-:S03]  /*0170*/  IABS R6, R0 ;  /* 0x0000000000067213 */ /* 0x000fc60000000000 */
[----:B------:R-:W-:Y:S02]  /*0180*/  IMAD.HI.U32 R3, R3, R5, R2 ;  /* 0x0000000503037227 */ /* 0x000fe400078e0002 */
[----:B------:R-:W1:Y:S04]  /*0190*/  LDC.64 R4, c[0x0][0x3a0] ;  /* 0x0000e800ff047b82 */ /* 0x000e680000000a00 */
[----:B------:R-:W-:-:S05]  /*01a0*/  IMAD.HI.U32 R3, R3, R6, RZ ;  /* 0x0000000603037227 */ /* 0x000fca00078e00ff */
[----:B------:R-:W-:-:S05]  /*01b0*/  IADD3 R3, PT, PT, -R3, RZ, RZ ;  /* 0x000000ff03037210 */ /* 0x000fca0007ffe1ff */
[C---:B------:R-:W-:Y:S02]  /*01c0*/  IMAD R2, R11.reuse, R3, R6 ;  /* 0x000000030b027224 */ /* 0x040fe400078e0206 */
[----:B------:R-:W4:Y:S03]  /*01d0*/  LDC.64 R6, c[0x0][0x380] ;  /* 0x0000e000ff067b82 */ /* 0x000f260000000a00 */
[----:B------:R-:W-:-:S13]  /*01e0*/  ISETP.GT.U32.AND P0, PT, R11, R2, PT ;  /* 0x000000020b00720c */ /* 0x000fda0003f04070 */
[----:B------:R-:W-:Y:S02]  /*01f0*/  @!P0 IADD3 R2, PT, PT, R2, -R11, RZ ;  /* 0x8000000b02028210 */ /* 0x000fe40007ffe0ff */
[----:B------:R-:W-:Y:S02]  /*0200*/  ISETP.NE.AND P0, PT, R10, RZ, PT ;  /* 0x000000ff0a00720c */ /* 0x000fe40003f05270 */
[----:B------:R-:W-:Y:S01]  /*0210*/  ISETP.GT.U32.AND P1, PT, R11, R2, PT ;  /* 0x000000020b00720c */ /* 0x000fe20003f24070 */
[----:B----4-:R-:W-:-:S06]  /*0220*/  IMAD.WIDE R6, R0, 0x4, R6 ;  /* 0x0000000400067825 */ /* 0x010fcc00078e0206 */
[----:B------:R-:W4:Y:S06]  /*0230*/  LDG.E R7, desc[UR4][R6.64] ;  /* 0x0000000406077981 */ /* 0x000f2c000c1e1900 */
[----:B------:R-:W-:-:S04]  /*0240*/  @!P1 IADD3 R2, PT, PT, R2, -R11, RZ ;  /* 0x8000000b02029210 */ /* 0x000fc80007ffe0ff */
[----:B------:R-:W-:Y:S02]  /*0250*/  @!P2 IADD3 R2, PT, PT, -R2, RZ, RZ ;  /* 0x000000ff0202a210 */ /* 0x000fe40007ffe1ff */
[----:B------:R-:W-:Y:S02]  /*0260*/  @!P0 LOP3.LUT R2, RZ, R10, RZ, 0x33, !PT ;  /* 0x0000000aff028212 */ /* 0x000fe400078e33ff */
[----:B------:R-:W0:Y:S03]  /*0270*/  LDC.64 R10, c[0x0][0x390] ;  /* 0x0000e400ff0a7b82 */ /* 0x000e260000000a00 */
[----:B-1----:R-:W-:-:S04]  /*0280*/  IMAD.WIDE R4, R2, 0x4, R4 ;  /* 0x0000000402047825 */ /* 0x002fc800078e0204 */
[C---:B--2---:R-:W-:Y:S02]  /*0290*/  IMAD.WIDE R8, R2.reuse, 0x4, R8 ;  /* 0x0000000402087825 */ /* 0x044fe400078e0208 */
[----:B------:R-:W2:Y:S04]  /*02a0*/  LDG.E R4, desc[UR4][R4.64] ;  /* 0x0000000404047981 */ /* 0x000ea8000c1e1900 */
[----:B------:R-:W2:Y:S01]  /*02b0*/  LDG.E R9, desc[UR4][R8.64] ;  /* 0x0000000408097981 */ /* 0x000ea2000c1e1900 */
[----:B---3--:R-:W-:-:S04]  /*02c0*/  IMAD.WIDE R12, R2, 0x4, R12 ;  /* 0x00000004020c7825 */ /* 0x008fc800078e020c */
[----:B0-----:R-:W-:-:S04]  /*02d0*/  IMAD.WIDE R10, R0, 0x4, R10 ;  /* 0x00000004000a7825 */ /* 0x001fc800078e020a */
[----:B--2---:R-:W-:-:S04]  /*02e0*/  FADD R3, -R4, R9 ;  /* 0x0000000904037221 */ /* 0x004fc80000000100 */
[----:B----4-:R-:W-:Y:S01]  /*02f0*/  FFMA R19, R7, R3, R4 ;  /* 0x0000000307137223 */ /* 0x010fe20000000004 */
[----:B------:R-:W-:Y:S01]  /*0300*/  IMAD.WIDE R4, R2, 0x4, R16 ;  /* 0x0000000402047825 */ /* 0x000fe200078e0210 */
[----:B------:R-:W0:Y:S03]  /*0310*/  LDC.64 R6, c[0x0][0x398] ;  /* 0x0000e600ff067b82 */ /* 0x000e260000000a00 */
[C---:B-----5:R-:W-:Y:S01]  /*0320*/  IMAD.WIDE R2, R0.reuse, 0x4, R14 ;  /* 0x0000000400027825 */ /* 0x060fe200078e020e */
[----:B------:R-:W-:Y:S04]  /*0330*/  STG.E desc[UR4][R10.64], R19 ;  /* 0x000000130a007986 */ /* 0x000fe8000c101904 */
[----:B------:R-:W2:Y:S04]  /*0340*/  LDG.E R12, desc[UR4][R12.64] ;  /* 0x000000040c0c7981 */ /* 0x000ea8000c1e1900 */
[----:B------:R-:W2:Y:S04]  /*0350*/  LDG.E R5, desc[UR4][R4.64] ;  /* 0x0000000404057981 */ /* 0x000ea8000c1e1900 */
[----:B------:R-:W3:Y:S01]  /*0360*/  LDG.E R3, desc[UR4][R2.64] ;  /* 0x0000000402037981 */ /* 0x000ee2000c1e1900 */
[----:B0-----:R-:W-:-:S04]  /*0370*/  IMAD.WIDE R6, R0, 0x4, R6 ;  /* 0x0000000400067825 */ /* 0x001fc800078e0206 */
[----:B--2---:R-:W-:-:S04]  /*0380*/  FADD R8, -R12, R5 ;  /* 0x000000050c087221 */ /* 0x004fc80000000100 */
[----:B---3--:R-:W-:-:S05]  /*0390*/  FFMA R9, R3, R8, R12 ;  /* 0x0000000803097223 */ /* 0x008fca000000000c */
[----:B------:R-:W-:Y:S01]  /*03a0*/  STG.E desc[UR4][R6.64], R9 ;  /* 0x0000000906007986 */ /* 0x000fe2000c101904 */
[----:B------:R-:W-:Y:S05]  /*03b0*/  EXIT ;  /* 0x000000000000794d */ /* 0x000fea0003800000 */
.L_x_97:
        /* <DEDUP_REMOVED lines=12> */
.L_x_102:


//--------------------- .nv.shared.calBusV        --------------------------
	.section	.nv.shared.calBusV,"aw",@nobits
	.sectionflags	@""
	.align	16
	.zero		1024


//--------------------- .nv.shared.reserved.0     --------------------------
	.section	.nv.shared.reserved.0,"aw",@nobits
	.weak		__nv_reservedSMEM_offset_0_alias
	.size		__nv_reservedSMEM_offset_0_alias, 0, 64
	.other		__nv_reservedSMEM_offset_0_alias,@"STO_CUDA_RESERVED_SHARED STV_DEFAULT"
__nv_reservedSMEM_offset_0_alias:
	.zero		0
	.zero		64


//--------------------- .nv.shared.update         --------------------------
	.section	.nv.shared.update,"aw",@nobits
	.sectionflags	@""
	.align	16
	.zero		1024


//--------------------- .nv.shared.warmInitialize --------------------------
	.section	.nv.shared.warmInitialize,"aw",@nobits
	.sectionflags	@""
	.align	16
	.zero		1024


//--------------------- .nv.shared.initialize     --------------------------
	.section	.nv.shared.initialize,"aw",@nobits
	.sectionflags	@""
	.align	16
	.zero		1024


//--------------------- .nv.constant0.calBusV     --------------------------
	.section	.nv.constant0.calBusV,"a",@progbits
	.sectionflags	@""
	.align	4
.nv.constant0.calBusV:
	.zero		952


//--------------------- .nv.constant0.update      --------------------------
	.section	.nv.constant0.update,"a",@progbits
	.sectionflags	@""
	.align	4
.nv.constant0.update:
	.zero		992


//--------------------- .nv.constant0.warmInitialize --------------------------
	.section	.nv.constant0.warmInitialize,"a",@progbits
	.sectionflags	@""
	.align	4
.nv.constant0.warmInitialize:
	.zero		936


//--------------------- .nv.constant0.initialize  --------------------------
	.section	.nv.constant0.initialize,"a",@progbits
	.sectionflags	@""
	.align	4
.nv.constant0.initialize:
	.zero		968


//--------------------- SYMBOLS --------------------------

	.type		.nv.reservedSmem.offset0,@object
	.size		.nv.reservedSmem.offset0,0x4
	.type		.nv.reservedSmem.cap,@object
	.size		.nv.reservedSmem.cap,0x4
